// auto-generated by cutlass_sweep.gemm — config: {"arch": "sm_90", "cluster_m": 2, "cluster_n": 2, "dtype": "e4m3", "stages": 4, "tile_k": 32, "tile_m": 64, "tile_n": 256}
#include "cutlass/cutlass.h"
#include "cutlass/gemm/collective/collective_builder.hpp"
#include "cutlass/gemm/device/gemm_universal_adapter.h"
#include "cutlass/gemm/kernel/gemm_universal.hpp"
#include "cutlass/epilogue/collective/collective_builder.hpp"

using ElemA = cutlass::float_e4m3_t;
using ElemB = cutlass::float_e4m3_t;
using ElemCD = cutlass::float_e4m3_t;
using Acc  = float;
using TileShape    = cute::Shape<cute::_64, cute::_256, cute::_32>;
using ClusterShape = cute::Shape<cute::_2, cute::_2, cute::_1>;

using CollectiveEpilogue = typename cutlass::epilogue::collective::CollectiveBuilder<
    cutlass::arch::Sm90, cutlass::arch::OpClassTensorOp,
    TileShape, ClusterShape,
    cutlass::epilogue::collective::EpilogueTileAuto,
    Acc, Acc,
    ElemCD, cutlass::layout::RowMajor, 128 / cutlass::sizeof_bits<ElemCD>::value,
    ElemCD, cutlass::layout::RowMajor, 128 / cutlass::sizeof_bits<ElemCD>::value,
    cutlass::epilogue::collective::EpilogueScheduleAuto
  >::CollectiveOp;

using CollectiveMainloop = typename cutlass::gemm::collective::CollectiveBuilder<
    cutlass::arch::Sm90, cutlass::arch::OpClassTensorOp,
    ElemA, cutlass::layout::RowMajor, 128 / cutlass::sizeof_bits<ElemA>::value,
    ElemB, cutlass::layout::ColumnMajor, 128 / cutlass::sizeof_bits<ElemB>::value,
    Acc,
    TileShape, ClusterShape,
    cutlass::gemm::collective::StageCount<4>,
    cutlass::gemm::collective::KernelScheduleAuto
  >::CollectiveOp;

using GemmKernel = cutlass::gemm::kernel::GemmUniversal<
    cute::Shape<int,int,int,int>,
    CollectiveMainloop,
    CollectiveEpilogue
>;
using Gemm = cutlass::gemm::device::GemmUniversalAdapter<GemmKernel>;

// Force the device kernel symbol into the cubin without needing a host main.
auto* _anchor = &cutlass::device_kernel<GemmKernel>;


// ===== COMPILED SASS (sm_90a) =====

	.target	sm_90a

	.elftype	@"ET_EXEC"


//--------------------- .note.nv.tkinfo           --------------------------
	.section	.note.nv.tkinfo,"",@"SHT_NOTE"
	.sectionflags	@"SHF_NOTE_NV_TKINFO"
	.tkinfo
        /*0018*/ 	.word	0x00000002
        /*0030*/ 	.string	""
        /*0030*/ 	.string	"ptxas"
        /*0030*/ 	.string	"Cuda compilation tools, release 13.0, V13.0.88"
        /*0030*/ 	.string	"Build cuda_13.0.r13.0/compiler.36424714_0"
        /*0030*/ 	.string	"-arch sm_90a -m 64 "



//--------------------- .note.nv.cuinfo           --------------------------
	.section	.note.nv.cuinfo,"",@"SHT_NOTE"
	.sectionflags	@"SHF_NOTE_NV_CUINFO"
        /*0018*/ 	.short	0x0002
        /*001a*/ 	.short	0x005a
        /*001c*/ 	.short	0x0082
	.zero		2


//--------------------- .nv.info                  --------------------------
	.section	.nv.info,"",@"SHT_CUDA_INFO"
	.align	4


	//----- nvinfo : EIATTR_REGCOUNT
	.align		4
        /*0000*/ 	.byte	0x04, 0x2f
        /*0002*/ 	.short	(.L_12 - .L_11)
	.align		4
.L_11:
        /*0004*/ 	.word	index@(_ZN7cutlass13device_kernelINS_4gemm6kernel13GemmUniversalIN4cute5tupleIJiiiiEEENS1_10collective13CollectiveMmaINS1_37MainloopSm90TmaGmmaWarpSpecializedFP8ILi4ENS5_IJNS4_1CILi2EEESB_NSA_ILi1EEEEEENS1_32KernelTmaWarpSpecializedPingpongEEENS5_IJNSA_ILi64EEENSA_ILi256EEENSA_ILi32EEEEEENS_12float_e4m3_tENS5_IJlSC_lEEESK_SL_NS4_8TiledMMAINS4_8MMA_AtomIJNS4_4SM904GMMA31MMA_64x256x32_F32E4M3E4M3_SS_TNILNSP_7ScaleInE1ELSR_1EEEEEENS4_6LayoutINS5_IJSC_SC_SC_EEENS5_IJNSA_ILi0EEESW_SW_EEEEENS5_IJNS4_10UnderscoreESZ_SZ_EEEEENS4_23SM90_TMA_LOAD_MULTICASTENS4_14ComposedLayoutINS4_7SwizzleILi1ELi4ELi3EEENS4_18smem_ptr_flag_bitsILi8EEENSU_INS5_IJNSA_ILi8EEESI_EEENS5_IJSI_SC_EEEEEEEvNS4_8identityES12_S1C_vS1D_EENS_8epilogue10collective6detail29Sm90TmaWarpSpecializedAdapterINS1G_15DefaultEpilogueISK_SL_SL_NS1F_6thread17LinearCombinationISK_Li1EffLNS1K_9ScaleType4KindE0ELNS_15FloatRoundStyleE2ESK_EENS1_15EpilogueDefaultEEEEEvvEEEEvNT_6ParamsE)
        /*0008*/ 	.word	0x000000a8


	//----- nvinfo : EIATTR_FRAME_SIZE
	.align		4
.L_12:
        /*000c*/ 	.byte	0x04, 0x11
        /*000e*/ 	.short	(.L_14 - .L_13)
	.align		4
.L_13:
        /*0010*/ 	.word	index@(_ZN7cutlass13device_kernelINS_4gemm6kernel13GemmUniversalIN4cute5tupleIJiiiiEEENS1_10collective13CollectiveMmaINS1_37MainloopSm90TmaGmmaWarpSpecializedFP8ILi4ENS5_IJNS4_1CILi2EEESB_NSA_ILi1EEEEEENS1_32KernelTmaWarpSpecializedPingpongEEENS5_IJNSA_ILi64EEENSA_ILi256EEENSA_ILi32EEEEEENS_12float_e4m3_tENS5_IJlSC_lEEESK_SL_NS4_8TiledMMAINS4_8MMA_AtomIJNS4_4SM904GMMA31MMA_64x256x32_F32E4M3E4M3_SS_TNILNSP_7ScaleInE1ELSR_1EEEEEENS4_6LayoutINS5_IJSC_SC_SC_EEENS5_IJNSA_ILi0EEESW_SW_EEEEENS5_IJNS4_10UnderscoreESZ_SZ_EEEEENS4_23SM90_TMA_LOAD_MULTICASTENS4_14ComposedLayoutINS4_7SwizzleILi1ELi4ELi3EEENS4_18smem_ptr_flag_bitsILi8EEENSU_INS5_IJNSA_ILi8EEESI_EEENS5_IJSI_SC_EEEEEEEvNS4_8identityES12_S1C_vS1D_EENS_8epilogue10collective6detail29Sm90TmaWarpSpecializedAdapterINS1G_15DefaultEpilogueISK_SL_SL_NS1F_6thread17LinearCombinationISK_Li1EffLNS1K_9ScaleType4KindE0ELNS_15FloatRoundStyleE2ESK_EENS1_15EpilogueDefaultEEEEEvvEEEEvNT_6ParamsE)
        /*0014*/ 	.word	0x00000118


	//----- nvinfo : EIATTR_MIN_STACK_SIZE
	.align		4
.L_14:
        /*0018*/ 	.byte	0x04, 0x12
        /*001a*/ 	.short	(.L_16 - .L_15)
	.align		4
.L_15:
        /*001c*/ 	.word	index@(_ZN7cutlass13device_kernelINS_4gemm6kernel13GemmUniversalIN4cute5tupleIJiiiiEEENS1_10collective13CollectiveMmaINS1_37MainloopSm90TmaGmmaWarpSpecializedFP8ILi4ENS5_IJNS4_1CILi2EEESB_NSA_ILi1EEEEEENS1_32KernelTmaWarpSpecializedPingpongEEENS5_IJNSA_ILi64EEENSA_ILi256EEENSA_ILi32EEEEEENS_12float_e4m3_tENS5_IJlSC_lEEESK_SL_NS4_8TiledMMAINS4_8MMA_AtomIJNS4_4SM904GMMA31MMA_64x256x32_F32E4M3E4M3_SS_TNILNSP_7ScaleInE1ELSR_1EEEEEENS4_6LayoutINS5_IJSC_SC_SC_EEENS5_IJNSA_ILi0EEESW_SW_EEEEENS5_IJNS4_10UnderscoreESZ_SZ_EEEEENS4_23SM90_TMA_LOAD_MULTICASTENS4_14ComposedLayoutINS4_7SwizzleILi1ELi4ELi3EEENS4_18smem_ptr_flag_bitsILi8EEENSU_INS5_IJNSA_ILi8EEESI_EEENS5_IJSI_SC_EEEEEEEvNS4_8identityES12_S1C_vS1D_EENS_8epilogue10collective6detail29Sm90TmaWarpSpecializedAdapterINS1G_15DefaultEpilogueISK_SL_SL_NS1F_6thread17LinearCombinationISK_Li1EffLNS1K_9ScaleType4KindE0ELNS_15FloatRoundStyleE2ESK_EENS1_15EpilogueDefaultEEEEEvvEEEEvNT_6ParamsE)
        /*0020*/ 	.word	0x00000118
.L_16:


//--------------------- .nv.compat                --------------------------
	.section	.nv.compat,"",@"SHT_CUDA_COMPAT_INFO"
	.align	4
        /*0000*/ 	.byte	0x02, 0x09, 0x01, 0x00, 0x02, 0x02, 0x04, 0x00, 0x02, 0x05, 0x05, 0x00, 0x03, 0x07, 0x01, 0x01
        /*0010*/ 	.byte	0x02, 0x03, 0x01, 0x00, 0x02, 0x06, 0x01, 0x00, 0x04, 0x0b, 0x08, 0x00, 0x00, 0x00, 0x00, 0x00
        /*0020*/ 	.byte	0x00, 0x00, 0x00, 0x00


//--------------------- .nv.info._ZN7cutlass13device_kernelINS_4gemm6kernel13GemmUniversalIN4cute5tupleIJiiiiEEENS1_10collective13CollectiveMmaINS1_37MainloopSm90TmaGmmaWarpSpecializedFP8ILi4ENS5_IJNS4_1CILi2EEESB_NSA_ILi1EEEEEENS1_32KernelTmaWarpSpecializedPingpongEEENS5_IJNSA_ILi64EEENSA_ILi256EEENSA_ILi32EEEEEENS_12float_e4m3_tENS5_IJlSC_lEEESK_SL_NS4_8TiledMMAINS4_8MMA_AtomIJNS4_4SM904GMMA31MMA_64x256x32_F32E4M3E4M3_SS_TNILNSP_7ScaleInE1ELSR_1EEEEEENS4_6LayoutINS5_IJSC_SC_SC_EEENS5_IJNSA_ILi0EEESW_SW_EEEEENS5_IJNS4_10UnderscoreESZ_SZ_EEEEENS4_23SM90_TMA_LOAD_MULTICASTENS4_14ComposedLayoutINS4_7SwizzleILi1ELi4ELi3EEENS4_18smem_ptr_flag_bitsILi8EEENSU_INS5_IJNSA_ILi8EEESI_EEENS5_IJSI_SC_EEEEEEEvNS4_8identityES12_S1C_vS1D_EENS_8epilogue10collective6detail29Sm90TmaWarpSpecializedAdapterINS1G_15DefaultEpilogueISK_SL_SL_NS1F_6thread17LinearCombinationISK_Li1EffLNS1K_9ScaleType4KindE0ELNS_15FloatRoundStyleE2ESK_EENS1_15EpilogueDefaultEEEEEvvEEEEvNT_6ParamsE --------------------------
	.section	.nv.info._ZN7cutlass13device_kernelINS_4gemm6kernel13GemmUniversalIN4cute5tupleIJiiiiEEENS1_10collective13CollectiveMmaINS1_37MainloopSm90TmaGmmaWarpSpecializedFP8ILi4ENS5_IJNS4_1CILi2EEESB_NSA_ILi1EEEEEENS1_32KernelTmaWarpSpecializedPingpongEEENS5_IJNSA_ILi64EEENSA_ILi256EEENSA_ILi32EEEEEENS_12float_e4m3_tENS5_IJlSC_lEEESK_SL_NS4_8TiledMMAINS4_8MMA_AtomIJNS4_4SM904GMMA31MMA_64x256x32_F32E4M3E4M3_SS_TNILNSP_7ScaleInE1ELSR_1EEEEEENS4_6LayoutINS5_IJSC_SC_SC_EEENS5_IJNSA_ILi0EEESW_SW_EEEEENS5_IJNS4_10UnderscoreESZ_SZ_EEEEENS4_23SM90_TMA_LOAD_MULTICASTENS4_14ComposedLayoutINS4_7SwizzleILi1ELi4ELi3EEENS4_18smem_ptr_flag_bitsILi8EEENSU_INS5_IJNSA_ILi8EEESI_EEENS5_IJSI_SC_EEEEEEEvNS4_8identityES12_S1C_vS1D_EENS_8epilogue10collective6detail29Sm90TmaWarpSpecializedAdapterINS1G_15DefaultEpilogueISK_SL_SL_NS1F_6thread17LinearCombinationISK_Li1EffLNS1K_9ScaleType4KindE0ELNS_15FloatRoundStyleE2ESK_EENS1_15EpilogueDefaultEEEEEvvEEEEvNT_6ParamsE,"",@"SHT_CUDA_INFO"
	.sectionflags	@""
	.align	4


	//----- nvinfo : EIATTR_CUDA_API_VERSION
	.align		4
        /*0000*/ 	.byte	0x04, 0x37
        /*0002*/ 	.short	(.L_18 - .L_17)
.L_17:
        /*0004*/ 	.word	0x00000082


	//----- nvinfo : EIATTR_KPARAM_INFO
	.align		4
.L_18:
        /*0008*/ 	.byte	0x04, 0x17
        /*000a*/ 	.short	(.L_20 - .L_19)
.L_19:
        /*000c*/ 	.word	0x00000000
        /*0010*/ 	.short	0x0000
        /*0012*/ 	.short	0x0070
        /*0014*/ 	.byte	0x00, 0xf0, 0x01, 0x10


	//----- nvinfo : EIATTR_SPARSE_MMA_MASK
	.align		4
.L_20:
        /*0018*/ 	.byte	0x03, 0x50
        /*001a*/ 	.short	0x0000


	//----- nvinfo : EIATTR_MAXREG_COUNT
	.align		4
        /*001c*/ 	.byte	0x03, 0x1b
        /*001e*/ 	.short	0x00a8


	//----- nvinfo : EIATTR_NUM_BARRIERS
	.align		4
        /*0020*/ 	.byte	0x02, 0x4c
        /*0022*/ 	.byte	0x01
	.zero		1


	//----- nvinfo : EIATTR_ANNOTATIONS
	.align		4
        /*0024*/ 	.byte	0x04, 0x55
        /*0026*/ 	.short	(.L_22 - .L_21)


	//   ....[0]....
.L_21:
        /*0028*/ 	.word	0x00000001
        /*002c*/ 	.byte	0x10, 0x07, 0x00, 0x00, 0x01, 0x00, 0x00, 0x00, 0x40, 0x09, 0x00, 0x00, 0x01, 0x00, 0x00, 0x00
        /* <DEDUP_REMOVED lines=209> */
        /*0d4c*/ 	.byte	0x40, 0x04, 0x01, 0x00


	//----- nvinfo : EIATTR_MERCURY_ISA_VERSION
	.align		4
.L_22:
        /*0d50*/ 	.byte	0x03, 0x5f
        /*0d52*/ 	.short	0x0101


	//----- nvinfo : EIATTR_INT_WARP_WIDE_INSTR_OFFSETS
	.align		4
        /*0d54*/ 	.byte	0x04, 0x31
        /*0d56*/ 	.short	(.L_24 - .L_23)


	//   ....[0]....
.L_23:
        /*0d58*/ 	.word	0x000005d0


	//   ....[1]....
        /*0d5c*/ 	.word	0x00000610


	//   ....[2]....
        /*0d60*/ 	.word	0x000006a0


	//   ....[3]....
        /*0d64*/ 	.word	0x000006b0


	//   ....[4]....
        /*0d68*/ 	.word	0x000006d0


	//   ....[5]....
        /*0d6c*/ 	.word	0x000006f0


	//   ....[6]....
        /*0d70*/ 	.word	0x00000810


	//   ....[7]....
        /*0d74*/ 	.word	0x00000820


	//   ....[8]....
        /*0d78*/ 	.word	0x00005670


	//----- nvinfo : EIATTR_COOP_GROUP_MASK_REGIDS
	.align		4
.L_24:
        /*0d7c*/ 	.byte	0x04, 0x29
        /*0d7e*/ 	.short	(.L_26 - .L_25)


	//   ....[0]....
.L_25:
        /*0d80*/ 	.word	0xffffffff


	//   ....[1]....
        /*0d84*/ 	.word	0xffffffff


	//   ....[2]....
        /*0d88*/ 	.word	0xffffffff


	//   ....[3]....
        /*0d8c*/ 	.word	0xffffffff


	//   ....[4]....
        /*0d90*/ 	.word	0xffffffff


	//   ....[5]....
        /*0d94*/ 	.word	0xffffffff


	//   ....[6]....
        /*0d98*/ 	.word	0xffffffff


	//----- nvinfo : EIATTR_COOP_GROUP_INSTR_OFFSETS
	.align		4
.L_26:
        /*0d9c*/ 	.byte	0x04, 0x28
        /*0d9e*/ 	.short	(.L_28 - .L_27)


	//   ....[0]....
.L_27:
        /*0da0*/ 	.word	0x00000070


	//   ....[1]....
        /*0da4*/ 	.word	0x00000090


	//   ....[2]....
        /*0da8*/ 	.word	0x00000190


	//   ....[3]....
        /*0dac*/ 	.word	0x000003b0


	//   ....[4]....
        /*0db0*/ 	.word	0x000003f0


	//   ....[5]....
        /*0db4*/ 	.word	0x00000450


	//   ....[6]....
        /*0db8*/ 	.word	0x000009c0


	//----- nvinfo : EIATTR_REG_RECONFIG
	.align		4
.L_28:
        /*0dbc*/ 	.byte	0x01, 0x54
	.zero		2


	//----- nvinfo : EIATTR_MBARRIER_INSTR_OFFSETS
	.align		4
        /*0dc0*/ 	.byte	0x04, 0x39
        /*0dc2*/ 	.short	(.L_30 - .L_29)


	//   ....[0]....
.L_29:
        /*0dc4*/ 	.word	0x00000310
        /*0dc8*/ 	.word	0x000000ff
        /*0dcc*/ 	.word	0x00000000
        /*0dd0*/ 	.short	0x0100
        /*0dd2*/ 	.byte	0x0a
	.zero		1


	//   ....[1]....
        /*0dd4*/ 	.word	0x00000320
        /*0dd8*/ 	.word	0x000000ff
        /*0ddc*/ 	.word	0x00000020
        /*0de0*/ 	.short	0x0100
        /*0de2*/ 	.byte	0x0a
	.zero		1


	//   ....[2]....
        /*0de4*/ 	.word	0x00000330
        /*0de8*/ 	.word	0x000000ff
        /*0dec*/ 	.word	0x00000008
        /*0df0*/ 	.short	0x0100
        /*0df2*/ 	.byte	0x0a
	.zero		1


	//   ....[3]....
        /*0df4*/ 	.word	0x00000340
        /*0df8*/ 	.word	0x000000ff
        /*0dfc*/ 	.word	0x00000028
        /*0e00*/ 	.short	0x0100
        /*0e02*/ 	.byte	0x0a
	.zero		1


	//   ....[4]....
        /*0e04*/ 	.word	0x00000350
        /*0e08*/ 	.word	0x000000ff
        /*0e0c*/ 	.word	0x00000010
        /*0e10*/ 	.short	0x0100
        /*0e12*/ 	.byte	0x0a
	.zero		1


	//   ....[5]....
        /*0e14*/ 	.word	0x00000360
        /*0e18*/ 	.word	0x000000ff
        /*0e1c*/ 	.word	0x00000030
        /*0e20*/ 	.short	0x0100
        /*0e22*/ 	.byte	0x0a
	.zero		1


	//   ....[6]....
        /*0e24*/ 	.word	0x00000370
        /*0e28*/ 	.word	0x000000ff
        /*0e2c*/ 	.word	0x00000018
        /*0e30*/ 	.short	0x0100
        /*0e32*/ 	.byte	0x0a
	.zero		1


	//   ....[7]....
        /*0e34*/ 	.word	0x00000380
        /*0e38*/ 	.word	0x000000ff
        /*0e3c*/ 	.word	0x00000038
        /*0e40*/ 	.short	0x0100
        /*0e42*/ 	.byte	0x0a
	.zero		1


	//   ....[8]....
        /*0e44*/ 	.word	0x00000860
        /*0e48*/ 	.word	0x000000ff
        /*0e4c*/ 	.word	0x00000070
        /*0e50*/ 	.short	0x0100
        /*0e52*/ 	.byte	0x0e
	.zero		1


	//   ....[9]....
        /*0e54*/ 	.word	0x000008c0
        /*0e58*/ 	.word	0x000000ff
        /*0e5c*/ 	.word	0x00000078
        /*0e60*/ 	.short	0x0100
        /*0e62*/ 	.byte	0x0e
	.zero		1


	//   ....[10]....
        /*0e64*/ 	.word	0x000008f0
        /*0e68*/ 	.word	0x000000ff
        /*0e6c*/ 	.word	0x00000050
        /*0e70*/ 	.short	0x0100
        /*0e72*/ 	.byte	0x0f
	.zero		1


	//   ....[11]....
        /*0e74*/ 	.word	0x00000950
        /*0e78*/ 	.word	0x000000ff
        /*0e7c*/ 	.word	0x00000058
        /*0e80*/ 	.short	0x0100
        /*0e82*/ 	.byte	0x0f
	.zero		1


	//   ....[12]....
        /*0e84*/ 	.word	0x00000960
        /*0e88*/ 	.word	0x000000ff
        /*0e8c*/ 	.word	0x00000060
        /*0e90*/ 	.short	0x0100
        /*0e92*/ 	.byte	0x0f
	.zero		1


	//   ....[13]....
        /*0e94*/ 	.word	0x00000970
        /*0e98*/ 	.word	0x000000ff
        /*0e9c*/ 	.word	0x00000068
        /*0ea0*/ 	.short	0x0100
        /*0ea2*/ 	.byte	0x0f
	.zero		1


	//   ....[14]....
        /*0ea4*/ 	.word	0x00001860
        /*0ea8*/ 	.word	0x000000ff
        /*0eac*/ 	.word	0xfffffff8
        /*0eb0*/ 	.short	0x010a
        /*0eb2*/ 	.byte	0x11
	.zero		1


	//   ....[15]....
        /*0eb4*/ 	.word	0x00002240
        /*0eb8*/ 	.word	0x000000ff
        /*0ebc*/ 	.word	0x00000000
        /*0ec0*/ 	.short	0x010a
        /*0ec2*/ 	.byte	0x04
	.zero		1


	//   ....[16]....
        /*0ec4*/ 	.word	0x00002280
        /*0ec8*/ 	.word	0x000000ff
        /*0ecc*/ 	.word	0x00000000
        /*0ed0*/ 	.short	0x010a
        /*0ed2*/ 	.byte	0x04
	.zero		1


	//   ....[17]....
        /*0ed4*/ 	.word	0x00003410
        /*0ed8*/ 	.word	0x000000ff
        /*0edc*/ 	.word	0x00000000
        /*0ee0*/ 	.short	0x010a
        /*0ee2*/ 	.byte	0x08
	.zero		1


	//   ....[18]....
        /*0ee4*/ 	.word	0x00003450
        /*0ee8*/ 	.word	0x000000ff
        /*0eec*/ 	.word	0x00000000
        /*0ef0*/ 	.short	0x010a
        /*0ef2*/ 	.byte	0x08
	.zero		1


	//   ....[19]....
        /*0ef4*/ 	.word	0x000044c0
        /*0ef8*/ 	.word	0x000000e5
        /*0efc*/ 	.word	0x00000000
        /*0f00*/ 	.short	0x0101
        /*0f02*/ 	.byte	0x3f
	.zero		1


	//   ....[20]....
        /*0f04*/ 	.word	0x00005580
        /*0f08*/ 	.word	0x000000e3
        /*0f0c*/ 	.word	0x00000000
        /*0f10*/ 	.short	0x0101
        /*0f12*/ 	.byte	0x24
	.zero		1


	//   ....[21]....
        /*0f14*/ 	.word	0x000056f0
        /*0f18*/ 	.word	0x00000018
        /*0f1c*/ 	.word	0x00000000
        /*0f20*/ 	.short	0x0101
        /*0f22*/ 	.byte	0x3f
	.zero		1


	//   ....[22]....
        /*0f24*/ 	.word	0x00005770
        /*0f28*/ 	.word	0x000000ff
        /*0f2c*/ 	.word	0x00000008
        /*0f30*/ 	.short	0x010a
        /*0f32*/ 	.byte	0x11
	.zero		1


	//   ....[23]....
        /*0f34*/ 	.word	0x0000e8f0
        /*0f38*/ 	.word	0x00000000
        /*0f3c*/ 	.word	0x00000000
        /*0f40*/ 	.short	0x0101
        /*0f42*/ 	.byte	0x24
	.zero		1


	//   ....[24]....
        /*0f44*/ 	.word	0x0000f510
        /*0f48*/ 	.word	0x0000000b
        /*0f4c*/ 	.word	0x00000020
        /*0f50*/ 	.short	0x010a
        /*0f52*/ 	.byte	0x3f
	.zero		1


	//   ....[25]....
        /*0f54*/ 	.word	0x0000f910
        /*0f58*/ 	.word	0x00000002
        /*0f5c*/ 	.word	0x00000078
        /*0f60*/ 	.short	0x0101
        /*0f62*/ 	.byte	0x3f
	.zero		1


	//   ....[26]....
        /*0f64*/ 	.word	0x00010130
        /*0f68*/ 	.word	0x00000005
        /*0f6c*/ 	.word	0x00000000
        /*0f70*/ 	.short	0x010a
        /*0f72*/ 	.byte	0x3f
	.zero		1


	//   ....[27]....
        /*0f74*/ 	.word	0x000101b0
        /*0f78*/ 	.word	0x00000007
        /*0f7c*/ 	.word	0x00000000
        /*0f80*/ 	.short	0x010a
        /*0f82*/ 	.byte	0x3f
	.zero		1


	//   ....[28]....
        /*0f84*/ 	.word	0x00010240
        /*0f88*/ 	.word	0x00000006
        /*0f8c*/ 	.word	0x00000000
        /*0f90*/ 	.short	0x010a
        /*0f92*/ 	.byte	0x3f
	.zero		1


	//   ....[29]....
        /*0f94*/ 	.word	0x000102d0
        /*0f98*/ 	.word	0x00000003
        /*0f9c*/ 	.word	0x00000000
        /*0fa0*/ 	.short	0x010a
        /*0fa2*/ 	.byte	0x3f
	.zero		1


	//   ....[30]....
        /*0fa4*/ 	.word	0x00010340
        /*0fa8*/ 	.word	0x00000003
        /*0fac*/ 	.word	0xfffffff8
        /*0fb0*/ 	.short	0x010a
        /*0fb2*/ 	.byte	0x3f
	.zero		1


	//   ....[31]....
        /*0fb4*/ 	.word	0x000103a0
        /*0fb8*/ 	.word	0x00000003
        /*0fbc*/ 	.word	0x00000000
        /*0fc0*/ 	.short	0x010a
        /*0fc2*/ 	.byte	0x3f
	.zero		1


	//   ....[32]....
        /*0fc4*/ 	.word	0x00010410
        /*0fc8*/ 	.word	0x00000000
        /*0fcc*/ 	.word	0x00000000
        /*0fd0*/ 	.short	0x010a
        /*0fd2*/ 	.byte	0x3f
	.zero		1


	//   ....[33]....
        /*0fd4*/ 	.word	0x00010480
        /*0fd8*/ 	.word	0x00000019
        /*0fdc*/ 	.word	0x00000008
        /*0fe0*/ 	.short	0x010a
        /*0fe2*/ 	.byte	0x3f
	.zero		1


	//   ....[34]....
        /*0fe4*/ 	.word	0x00010550
        /*0fe8*/ 	.word	0x0000000b
        /*0fec*/ 	.word	0x00000020
        /*0ff0*/ 	.short	0x010a
        /*0ff2*/ 	.byte	0x3f
	.zero		1


	//   ....[35]....
        /*0ff4*/ 	.word	0x00010630
        /*0ff8*/ 	.word	0x00000005
        /*0ffc*/ 	.word	0x00000000
        /*1000*/ 	.short	0x010a
        /*1002*/ 	.byte	0x3f
	.zero		1


	//   ....[36]....
        /*1004*/ 	.word	0x00010680
        /*1008*/ 	.word	0x00000007
        /*100c*/ 	.word	0x00000000
        /*1010*/ 	.short	0x010a
        /*1012*/ 	.byte	0x3f
	.zero		1


	//   ....[37]....
        /*1014*/ 	.word	0x000106d0
        /*1018*/ 	.word	0x00000006
        /*101c*/ 	.word	0x00000000
        /*1020*/ 	.short	0x010a
        /*1022*/ 	.byte	0x3f
	.zero		1


	//----- nvinfo : EIATTR_NUM_MBARRIERS
	.align		4
.L_30:
        /*1024*/ 	.byte	0x03, 0x38
        /*1026*/ 	.short	0x000e


	//----- nvinfo : EIATTR_EXIT_INSTR_OFFSETS
	.align		4
        /*1028*/ 	.byte	0x04, 0x1c
        /*102a*/ 	.short	(.L_32 - .L_31)


	//   ....[0]....
.L_31:
        /*102c*/ 	.word	0x00001540


	//   ....[1]....
        /*1030*/ 	.word	0x000015a0


	//   ....[2]....
        /*1034*/ 	.word	0x0000f100


	//   ....[3]....
        /*1038*/ 	.word	0x0000f130


	//   ....[4]....
        /*103c*/ 	.word	0x00010320


	//----- nvinfo : EIATTR_MAX_THREADS
	.align		4
.L_32:
        /*1040*/ 	.byte	0x04, 0x05
        /*1042*/ 	.short	(.L_34 - .L_33)
.L_33:
        /*1044*/ 	.word	0x00000180
        /*1048*/ 	.word	0x00000001
        /*104c*/ 	.word	0x00000001


	//----- nvinfo : EIATTR_CRS_STACK_SIZE
	.align		4
.L_34:
        /*1050*/ 	.byte	0x04, 0x1e
        /*1052*/ 	.short	(.L_36 - .L_35)
.L_35:
        /*1054*/ 	.word	0x00000000


	//----- nvinfo : EIATTR_CBANK_PARAM_SIZE
	.align		4
.L_36:
        /*1058*/ 	.byte	0x03, 0x19
        /*105a*/ 	.short	0x0470


	//----- nvinfo : EIATTR_PARAM_CBANK
	.align		4
        /*105c*/ 	.byte	0x04, 0x0a
        /*105e*/ 	.short	(.L_38 - .L_37)
	.align		4
.L_37:
        /*1060*/ 	.word	index@(.nv.constant0._ZN7cutlass13device_kernelINS_4gemm6kernel13GemmUniversalIN4cute5tupleIJiiiiEEENS1_10collective13CollectiveMmaINS1_37MainloopSm90TmaGmmaWarpSpecializedFP8ILi4ENS5_IJNS4_1CILi2EEESB_NSA_ILi1EEEEEENS1_32KernelTmaWarpSpecializedPingpongEEENS5_IJNSA_ILi64EEENSA_ILi256EEENSA_ILi32EEEEEENS_12float_e4m3_tENS5_IJlSC_lEEESK_SL_NS4_8TiledMMAINS4_8MMA_AtomIJNS4_4SM904GMMA31MMA_64x256x32_F32E4M3E4M3_SS_TNILNSP_7ScaleInE1ELSR_1EEEEEENS4_6LayoutINS5_IJSC_SC_SC_EEENS5_IJNSA_ILi0EEESW_SW_EEEEENS5_IJNS4_10UnderscoreESZ_SZ_EEEEENS4_23SM90_TMA_LOAD_MULTICASTENS4_14ComposedLayoutINS4_7SwizzleILi1ELi4ELi3EEENS4_18smem_ptr_flag_bitsILi8EEENSU_INS5_IJNSA_ILi8EEESI_EEENS5_IJSI_SC_EEEEEEEvNS4_8identityES12_S1C_vS1D_EENS_8epilogue10collective6detail29Sm90TmaWarpSpecializedAdapterINS1G_15DefaultEpilogueISK_SL_SL_NS1F_6thread17LinearCombinationISK_Li1EffLNS1K_9ScaleType4KindE0ELNS_15FloatRoundStyleE2ESK_EENS1_15EpilogueDefaultEEEEEvvEEEEvNT_6ParamsE)
        /*1064*/ 	.short	0x0210
        /*1066*/ 	.short	0x0470


	//----- nvinfo : EIATTR_SW_WAR
	.align		4
.L_38:
        /*1068*/ 	.byte	0x04, 0x36
        /*106a*/ 	.short	(.L_40 - .L_39)
.L_39:
        /*106c*/ 	.word	0x00000008
.L_40:


//--------------------- .nv.callgraph             --------------------------
	.section	.nv.callgraph,"",@"SHT_CUDA_CALLGRAPH"
	.align	4
	.sectionentsize	8
	.align		4
        /*0000*/ 	.word	0x00000000
	.align		4
        /*0004*/ 	.word	0xffffffff
	.align		4
        /*0008*/ 	.word	0x00000000
	.align		4
        /*000c*/ 	.word	0xfffffffe
	.align		4
        /*0010*/ 	.word	0x00000000
	.align		4
        /*0014*/ 	.word	0xfffffffd
	.align		4
        /*0018*/ 	.word	0x00000000
	.align		4
        /*001c*/ 	.word	0xfffffffc


//--------------------- .nv.constant4             --------------------------
	.section	.nv.constant4,"a",@progbits
	.align	8
	.align		8
.nv.constant4:
        /*0000*/ 	.dword	_ZN39_INTERNAL_9c7f454a_4_k_cu_caa8c365_39074cuda3std3__45__cpo5beginE
	.align		8
        /*0008*/ 	.dword	_ZN39_INTERNAL_9c7f454a_4_k_cu_caa8c365_39074cuda3std3__45__cpo3endE
	.align		8
        /*0010*/ 	.dword	_ZN39_INTERNAL_9c7f454a_4_k_cu_caa8c365_39074cuda3std3__45__cpo6cbeginE
	.align		8
        /*0018*/ 	.dword	_ZN39_INTERNAL_9c7f454a_4_k_cu_caa8c365_39074cuda3std3__45__cpo4cendE
	.align		8
        /*0020*/ 	.dword	_ZN39_INTERNAL_9c7f454a_4_k_cu_caa8c365_39074cuda3std3__441_GLOBAL__N__9c7f454a_4_k_cu_caa8c365_39076ignoreE
	.align		8
        /*0028*/ 	.dword	_ZN39_INTERNAL_9c7f454a_4_k_cu_caa8c365_39074cuda3std3__419piecewise_constructE
	.align		8
        /*0030*/ 	.dword	_ZN39_INTERNAL_9c7f454a_4_k_cu_caa8c365_39074cuda3std3__48in_placeE
	.align		8
        /*0038*/ 	.dword	_ZN39_INTERNAL_9c7f454a_4_k_cu_caa8c365_39074cuda3std6ranges3__45__cpo4swapE
	.align		8
        /*0040*/ 	.dword	_ZN39_INTERNAL_9c7f454a_4_k_cu_caa8c365_39074cuda3std6ranges3__45__cpo9iter_moveE
	.align		8
        /*0048*/ 	.dword	_ZN39_INTERNAL_9c7f454a_4_k_cu_caa8c365_39074cute7productE
	.align		8
        /*0050*/ 	.dword	_ZN39_INTERNAL_9c7f454a_4_k_cu_caa8c365_39074cute1_E


//--------------------- .text._ZN7cutlass13device_kernelINS_4gemm6kernel13GemmUniversalIN4cute5tupleIJiiiiEEENS1_10collective13CollectiveMmaINS1_37MainloopSm90TmaGmmaWarpSpecializedFP8ILi4ENS5_IJNS4_1CILi2EEESB_NSA_ILi1EEEEEENS1_32KernelTmaWarpSpecializedPingpongEEENS5_IJNSA_ILi64EEENSA_ILi256EEENSA_ILi32EEEEEENS_12float_e4m3_tENS5_IJlSC_lEEESK_SL_NS4_8TiledMMAINS4_8MMA_AtomIJNS4_4SM904GMMA31MMA_64x256x32_F32E4M3E4M3_SS_TNILNSP_7ScaleInE1ELSR_1EEEEEENS4_6LayoutINS5_IJSC_SC_SC_EEENS5_IJNSA_ILi0EEESW_SW_EEEEENS5_IJNS4_10UnderscoreESZ_SZ_EEEEENS4_23SM90_TMA_LOAD_MULTICASTENS4_14ComposedLayoutINS4_7SwizzleILi1ELi4ELi3EEENS4_18smem_ptr_flag_bitsILi8EEENSU_INS5_IJNSA_ILi8EEESI_EEENS5_IJSI_SC_EEEEEEEvNS4_8identityES12_S1C_vS1D_EENS_8epilogue10collective6detail29Sm90TmaWarpSpecializedAdapterINS1G_15DefaultEpilogueISK_SL_SL_NS1F_6thread17LinearCombinationISK_Li1EffLNS1K_9ScaleType4KindE0ELNS_15FloatRoundStyleE2ESK_EENS1_15EpilogueDefaultEEEEEvvEEEEvNT_6ParamsE --------------------------
	.section	.text._ZN7cutlass13device_kernelINS_4gemm6kernel13GemmUniversalIN4cute5tupleIJiiiiEEENS1_10collective13CollectiveMmaINS1_37MainloopSm90TmaGmmaWarpSpecializedFP8ILi4ENS5_IJNS4_1CILi2EEESB_NSA_ILi1EEEEEENS1_32KernelTmaWarpSpecializedPingpongEEENS5_IJNSA_ILi64EEENSA_ILi256EEENSA_ILi32EEEEEENS_12float_e4m3_tENS5_IJlSC_lEEESK_SL_NS4_8TiledMMAINS4_8MMA_AtomIJNS4_4SM904GMMA31MMA_64x256x32_F32E4M3E4M3_SS_TNILNSP_7ScaleInE1ELSR_1EEEEEENS4_6LayoutINS5_IJSC_SC_SC_EEENS5_IJNSA_ILi0EEESW_SW_EEEEENS5_IJNS4_10UnderscoreESZ_SZ_EEEEENS4_23SM90_TMA_LOAD_MULTICASTENS4_14ComposedLayoutINS4_7SwizzleILi1ELi4ELi3EEENS4_18smem_ptr_flag_bitsILi8EEENSU_INS5_IJNSA_ILi8EEESI_EEENS5_IJSI_SC_EEEEEEEvNS4_8identityES12_S1C_vS1D_EENS_8epilogue10collective6detail29Sm90TmaWarpSpecializedAdapterINS1G_15DefaultEpilogueISK_SL_SL_NS1F_6thread17LinearCombinationISK_Li1EffLNS1K_9ScaleType4KindE0ELNS_15FloatRoundStyleE2ESK_EENS1_15EpilogueDefaultEEEEEvvEEEEvNT_6ParamsE,"ax",@progbits
	.align	128
.text._ZN7cutlass13device_kernelINS_4gemm6kernel13GemmUniversalIN4cute5tupleIJiiiiEEENS1_10collective13CollectiveMmaINS1_37MainloopSm90TmaGmmaWarpSpecializedFP8ILi4ENS5_IJNS4_1CILi2EEESB_NSA_ILi1EEEEEENS1_32KernelTmaWarpSpecializedPingpongEEENS5_IJNSA_ILi64EEENSA_ILi256EEENSA_ILi32EEEEEENS_12float_e4m3_tENS5_IJlSC_lEEESK_SL_NS4_8TiledMMAINS4_8MMA_AtomIJNS4_4SM904GMMA31MMA_64x256x32_F32E4M3E4M3_SS_TNILNSP_7ScaleInE1ELSR_1EEEEEENS4_6LayoutINS5_IJSC_SC_SC_EEENS5_IJNSA_ILi0EEESW_SW_EEEEENS5_IJNS4_10UnderscoreESZ_SZ_EEEEENS4_23SM90_TMA_LOAD_MULTICASTENS4_14ComposedLayoutINS4_7SwizzleILi1ELi4ELi3EEENS4_18smem_ptr_flag_bitsILi8EEENSU_INS5_IJNSA_ILi8EEESI_EEENS5_IJSI_SC_EEEEEEEvNS4_8identityES12_S1C_vS1D_EENS_8epilogue10collective6detail29Sm90TmaWarpSpecializedAdapterINS1G_15DefaultEpilogueISK_SL_SL_NS1F_6thread17LinearCombinationISK_Li1EffLNS1K_9ScaleType4KindE0ELNS_15FloatRoundStyleE2ESK_EENS1_15EpilogueDefaultEEEEEvvEEEEvNT_6ParamsE:
        .type           _ZN7cutlass13device_kernelINS_4gemm6kernel13GemmUniversalIN4cute5tupleIJiiiiEEENS1_10collective13CollectiveMmaINS1_37MainloopSm90TmaGmmaWarpSpecializedFP8ILi4ENS5_IJNS4_1CILi2EEESB_NSA_ILi1EEEEEENS1_32KernelTmaWarpSpecializedPingpongEEENS5_IJNSA_ILi64EEENSA_ILi256EEENSA_ILi32EEEEEENS_12float_e4m3_tENS5_IJlSC_lEEESK_SL_NS4_8TiledMMAINS4_8MMA_AtomIJNS4_4SM904GMMA31MMA_64x256x32_F32E4M3E4M3_SS_TNILNSP_7ScaleInE1ELSR_1EEEEEENS4_6LayoutINS5_IJSC_SC_SC_EEENS5_IJNSA_ILi0EEESW_SW_EEEEENS5_IJNS4_10UnderscoreESZ_SZ_EEEEENS4_23SM90_TMA_LOAD_MULTICASTENS4_14ComposedLayoutINS4_7SwizzleILi1ELi4ELi3EEENS4_18smem_ptr_flag_bitsILi8EEENSU_INS5_IJNSA_ILi8EEESI_EEENS5_IJSI_SC_EEEEEEEvNS4_8identityES12_S1C_vS1D_EENS_8epilogue10collective6detail29Sm90TmaWarpSpecializedAdapterINS1G_15DefaultEpilogueISK_SL_SL_NS1F_6thread17LinearCombinationISK_Li1EffLNS1K_9ScaleType4KindE0ELNS_15FloatRoundStyleE2ESK_EENS1_15EpilogueDefaultEEEEEvvEEEEvNT_6ParamsE,@function
        .size           _ZN7cutlass13device_kernelINS_4gemm6kernel13GemmUniversalIN4cute5tupleIJiiiiEEENS1_10collective13CollectiveMmaINS1_37MainloopSm90TmaGmmaWarpSpecializedFP8ILi4ENS5_IJNS4_1CILi2EEESB_NSA_ILi1EEEEEENS1_32KernelTmaWarpSpecializedPingpongEEENS5_IJNSA_ILi64EEENSA_ILi256EEENSA_ILi32EEEEEENS_12float_e4m3_tENS5_IJlSC_lEEESK_SL_NS4_8TiledMMAINS4_8MMA_AtomIJNS4_4SM904GMMA31MMA_64x256x32_F32E4M3E4M3_SS_TNILNSP_7ScaleInE1ELSR_1EEEEEENS4_6LayoutINS5_IJSC_SC_SC_EEENS5_IJNSA_ILi0EEESW_SW_EEEEENS5_IJNS4_10UnderscoreESZ_SZ_EEEEENS4_23SM90_TMA_LOAD_MULTICASTENS4_14ComposedLayoutINS4_7SwizzleILi1ELi4ELi3EEENS4_18smem_ptr_flag_bitsILi8EEENSU_INS5_IJNSA_ILi8EEESI_EEENS5_IJSI_SC_EEEEEEEvNS4_8identityES12_S1C_vS1D_EENS_8epilogue10collective6detail29Sm90TmaWarpSpecializedAdapterINS1G_15DefaultEpilogueISK_SL_SL_NS1F_6thread17LinearCombinationISK_Li1EffLNS1K_9ScaleType4KindE0ELNS_15FloatRoundStyleE2ESK_EENS1_15EpilogueDefaultEEEEEvvEEEEvNT_6ParamsE,(.L_x_335 - _ZN7cutlass13device_kernelINS_4gemm6kernel13GemmUniversalIN4cute5tupleIJiiiiEEENS1_10collective13CollectiveMmaINS1_37MainloopSm90TmaGmmaWarpSpecializedFP8ILi4ENS5_IJNS4_1CILi2EEESB_NSA_ILi1EEEEEENS1_32KernelTmaWarpSpecializedPingpongEEENS5_IJNSA_ILi64EEENSA_ILi256EEENSA_ILi32EEEEEENS_12float_e4m3_tENS5_IJlSC_lEEESK_SL_NS4_8TiledMMAINS4_8MMA_AtomIJNS4_4SM904GMMA31MMA_64x256x32_F32E4M3E4M3_SS_TNILNSP_7ScaleInE1ELSR_1EEEEEENS4_6LayoutINS5_IJSC_SC_SC_EEENS5_IJNSA_ILi0EEESW_SW_EEEEENS5_IJNS4_10UnderscoreESZ_SZ_EEEEENS4_23SM90_TMA_LOAD_MULTICASTENS4_14ComposedLayoutINS4_7SwizzleILi1ELi4ELi3EEENS4_18smem_ptr_flag_bitsILi8EEENSU_INS5_IJNSA_ILi8EEESI_EEENS5_IJSI_SC_EEEEEEEvNS4_8identityES12_S1C_vS1D_EENS_8epilogue10collective6detail29Sm90TmaWarpSpecializedAdapterINS1G_15DefaultEpilogueISK_SL_SL_NS1F_6thread17LinearCombinationISK_Li1EffLNS1K_9ScaleType4KindE0ELNS_15FloatRoundStyleE2ESK_EENS1_15EpilogueDefaultEEEEEvvEEEEvNT_6ParamsE)
        .other          _ZN7cutlass13device_kernelINS_4gemm6kernel13GemmUniversalIN4cute5tupleIJiiiiEEENS1_10collective13CollectiveMmaINS1_37MainloopSm90TmaGmmaWarpSpecializedFP8ILi4ENS5_IJNS4_1CILi2EEESB_NSA_ILi1EEEEEENS1_32KernelTmaWarpSpecializedPingpongEEENS5_IJNSA_ILi64EEENSA_ILi256EEENSA_ILi32EEEEEENS_12float_e4m3_tENS5_IJlSC_lEEESK_SL_NS4_8TiledMMAINS4_8MMA_AtomIJNS4_4SM904GMMA31MMA_64x256x32_F32E4M3E4M3_SS_TNILNSP_7ScaleInE1ELSR_1EEEEEENS4_6LayoutINS5_IJSC_SC_SC_EEENS5_IJNSA_ILi0EEESW_SW_EEEEENS5_IJNS4_10UnderscoreESZ_SZ_EEEEENS4_23SM90_TMA_LOAD_MULTICASTENS4_14ComposedLayoutINS4_7SwizzleILi1ELi4ELi3EEENS4_18smem_ptr_flag_bitsILi8EEENSU_INS5_IJNSA_ILi8EEESI_EEENS5_IJSI_SC_EEEEEEEvNS4_8identityES12_S1C_vS1D_EENS_8epilogue10collective6detail29Sm90TmaWarpSpecializedAdapterINS1G_15DefaultEpilogueISK_SL_SL_NS1F_6thread17LinearCombinationISK_Li1EffLNS1K_9ScaleType4KindE0ELNS_15FloatRoundStyleE2ESK_EENS1_15EpilogueDefaultEEEEEvvEEEEvNT_6ParamsE,@"STO_CUDA_ENTRY STV_DEFAULT"
_ZN7cutlass13device_kernelINS_4gemm6kernel13GemmUniversalIN4cute5tupleIJiiiiEEENS1_10collective13CollectiveMmaINS1_37MainloopSm90TmaGmmaWarpSpecializedFP8ILi4ENS5_IJNS4_1CILi2EEESB_NSA_ILi1EEEEEENS1_32KernelTmaWarpSpecializedPingpongEEENS5_IJNSA_ILi64EEENSA_ILi256EEENSA_ILi32EEEEEENS_12float_e4m3_tENS5_IJlSC_lEEESK_SL_NS4_8TiledMMAINS4_8MMA_AtomIJNS4_4SM904GMMA31MMA_64x256x32_F32E4M3E4M3_SS_TNILNSP_7ScaleInE1ELSR_1EEEEEENS4_6LayoutINS5_IJSC_SC_SC_EEENS5_IJNSA_ILi0EEESW_SW_EEEEENS5_IJNS4_10UnderscoreESZ_SZ_EEEEENS4_23SM90_TMA_LOAD_MULTICASTENS4_14ComposedLayoutINS4_7SwizzleILi1ELi4ELi3EEENS4_18smem_ptr_flag_bitsILi8EEENSU_INS5_IJNSA_ILi8EEESI_EEENS5_IJSI_SC_EEEEEEEvNS4_8identityES12_S1C_vS1D_EENS_8epilogue10collective6detail29Sm90TmaWarpSpecializedAdapterINS1G_15DefaultEpilogueISK_SL_SL_NS1F_6thread17LinearCombinationISK_Li1EffLNS1K_9ScaleType4KindE0ELNS_15FloatRoundStyleE2ESK_EENS1_15EpilogueDefaultEEEEEvvEEEEvNT_6ParamsE:
[----:B------:R-:W0:Y:S02]  /*0000*/  LDC R1, c[0x0][0x28] ;  /* 0x00000a00ff017b82 */ /* 0x000e240000000800 */
[----:B0-----:R-:W-:Y:S01]  /*0010*/  VIADD R1, R1, 0xfffffee8 ;  /* 0xfffffee801017836 */ /* 0x001fe20000000000 */
[----:B------:R-:W0:Y:S01]  /*0020*/  S2R R0, SR_TID.X ;  /* 0x0000000000007919 */ /* 0x000e220000002100 */
[----:B------:R-:W-:Y:S01]  /*0030*/  ELECT P0, URZ, PT ;  /* 0x00000000003f782f */ /* 0x000fe20003800000 */
[----:B------:R-:W-:Y:S01]  /*0040*/  BSSY B0, `(.L_x_0) ;  /* 0x0000014000007945 */ /* 0x000fe20003800000 */
[--C-:B0-----:R-:W-:Y:S02]  /*0050*/  SHF.R.U32.HI R3, RZ, 0x5, R0.reuse ;  /* 0x00000005ff037819 */ /* 0x101fe40000011600 */
[----:B------:R-:W-:-:S03]  /*0060*/  SHF.R.U32.HI R4, RZ, 0x7, R0 ;  /* 0x00000007ff047819 */ /* 0x000fc60000011600 */
[----:B------:R-:W0:Y:S02]  /*0070*/  SHFL.IDX PT, R2, R3, RZ, 0x1f ;  /* 0x00001fff03027589 */ /* 0x000e2400000e0000 */
[----:B0-----:R-:W-:Y:S02]  /*0080*/  R2UR UR6, R2 ;  /* 0x00000000020672ca */ /* 0x001fe400000e0000 */
[----:B------:R0:W1:Y:S11]  /*0090*/  SHFL.IDX PT, R2, R4, RZ, 0x1f ;  /* 0x00001fff04027589 */ /* 0x00007600000e0000 */
[----:B------:R-:W-:-:S02]  /*00a0*/  USHF.R.S32.HI UR4, URZ, 0x1f, UR6 ;  /* 0x0000001f3f047899 */ /* 0x000fc40008011406 */
[----:B------:R-:W-:Y:S02]  /*00b0*/  ISETP.NE.OR P0, PT, RZ, UR6, !P0 ;  /* 0x00000006ff007c0c */ /* 0x000fe4000c705670 */
[----:B------:R-:W-:-:S04]  /*00c0*/  ULEA.HI UR4, UR4, UR6, URZ, 0x2 ;  /* 0x0000000604047291 */ /* 0x000fc8000f8f103f */
[----:B------:R-:W-:-:S04]  /*00d0*/  ULOP3.LUT UR4, UR4, 0xfffffffc, URZ, 0xc0, !UPT ;  /* 0xfffffffc04047892 */ /* 0x000fc8000f8ec03f */
[----:B------:R-:W-:-:S03]  /*00e0*/  UIADD3 UR6, UR6, -UR4, URZ ;  /* 0x8000000406067290 */ /* 0x000fc6000fffe03f */
[----:B01----:R-:W-:Y:S09]  /*00f0*/  @P0 BRA `(.L_x_1) ;  /* 0x0000000000200947 */ /* 0x003ff20003800000 */
[----:B------:R-:W-:Y:S02]  /*0100*/  ULDC.64 UR4, c[0x0][0x198] ;  /* 0x0000660000047ab9 */ /* 0x000fe40000000a00 */
[----:B------:R-:W-:Y:S02]  /*0110*/  UIADD3 UR8, UP0, UR4, 0xf0, URZ ;  /* 0x000000f004087890 */ /* 0x000fe4000ff1e03f */
[----:B------:R-:W-:Y:S02]  /*0120*/  UIADD3 UR4, UP1, UR4, 0x1f0, URZ ;  /* 0x000001f004047890 */ /* 0x000fe4000ff3e03f */
[----:B------:R-:W-:Y:S02]  /*0130*/  UIADD3.X UR9, URZ, UR5, URZ, UP0, !UPT ;  /* 0x000000053f097290 */ /* 0x000fe400087fe43f */
[----:B------:R-:W-:-:S07]  /*0140*/  UIADD3.X UR5, URZ, UR5, URZ, UP1, !UPT ;  /* 0x000000053f057290 */ /* 0x000fce0008ffe43f */
[----:B------:R0:W-:Y:S02]  /*0150*/  UTMACCTL.PF [UR8] ;  /* 0x00000000080079b9 */ /* 0x0001e40008040000 */
[----:B------:R0:W-:Y:S02]  /*0160*/  UTMACCTL.PF [UR4] ;  /* 0x00000000040079b9 */ /* 0x0001e40008040000 */
[----:B0-----:R-:W-:Y:S01]  /*0170*/  NOP ;  /* 0x0000000000007918 */ /* 0x001fe20000000000 */
.L_x_1:
[----:B------:R-:W-:Y:S05]  /*0180*/  BSYNC B0 ;  /* 0x0000000000007941 */ /* 0x000fea0003800000 */
.L_x_0:
[----:B------:R-:W0:Y:S01]  /*0190*/  SHFL.IDX PT, R6, R3, RZ, 0x1f ;  /* 0x00001fff03067589 */ /* 0x000e2200000e0000 */
[----:B------:R-:W-:Y:S01]  /*01a0*/  R2UR UR19, R2 ;  /* 0x00000000021372ca */ /* 0x000fe200000e0000 */
[----:B------:R-:W-:-:S04]  /*01b0*/  UISETP.NE.AND UP0, UPT, UR6, 0x3, UPT ;  /* 0x000000030600788c */ /* 0x000fc8000bf05270 */
[----:B------:R-:W-:-:S08]  /*01c0*/  UISETP.EQ.OR UP0, UPT, UR6, URZ, !UP0 ;  /* 0x0000003f0600728c */ /* 0x000fd0000c702670 */
[----:B------:R-:W-:Y:S02]  /*01d0*/  UIADD3 UR16, UR19, -0x1, URZ ;  /* 0xffffffff13107890 */ /* 0x000fe4000fffe03f */
[----:B------:R-:W-:Y:S02]  /*01e0*/  UISETP.EQ.AND UP0, UPT, UR19, URZ, UP0 ;  /* 0x0000003f1300728c */ /* 0x000fe40008702270 */
[----:B------:R-:W-:Y:S02]  /*01f0*/  UISETP.GE.U32.AND UP1, UPT, UR16, 0x2, UPT ;  /* 0x000000021000788c */ /* 0x000fe4000bf26070 */
[----:B------:R-:W-:Y:S01]  /*0200*/  USEL UR7, URZ, 0x1, !UP0 ;  /* 0x000000013f077887 */ /* 0x000fe2000c000000 */
[----:B0-----:R-:W-:-:S03]  /*0210*/  ISETP.NE.AND P0, PT, R6, RZ, PT ;  /* 0x000000ff0600720c */ /* 0x001fc60003f05270 */
[----:B------:R-:W-:-:S10]  /*0220*/  USEL UR7, UR7, 0x2, UP1 ;  /* 0x0000000207077887 */ /* 0x000fd40008800000 */
[----:B------:R-:W-:Y:S05]  /*0230*/  @P0 BRA `(.L_x_2) ;  /* 0x0000000000580947 */ /* 0x000fea0003800000 */
[----:B------:R-:W0:Y:S01]  /*0240*/  S2UR UR10, SR_CgaCtaId ;  /* 0x00000000000a79c3 */ /* 0x000e220000008800 */
[----:B------:R-:W-:Y:S01]  /*0250*/  UMOV UR4, 0x400 ;  /* 0x0000040000047882 */ /* 0x000fe20000000000 */
[----:B------:R-:W-:Y:S01]  /*0260*/  UMOV UR5, 0x1 ;  /* 0x0000000100057882 */ /* 0x000fe20000000000 */
[----:B------:R-:W-:Y:S01]  /*0270*/  UMOV UR8, 0x3 ;  /* 0x0000000300087882 */ /* 0x000fe20000000000 */
[----:B------:R-:W-:Y:S01]  /*0280*/  ELECT P0, URZ, PT ;  /* 0x00000000003f782f */ /* 0x000fe20003800000 */
[----:B------:R-:W-:-:S04]  /*0290*/  UIADD3 UR8, -UR8, 0x100000, URZ ;  /* 0x0010000008087890 */ /* 0x000fc8000fffe13f */
[----:B------:R-:W-:Y:S02]  /*02a0*/  USHF.L.U32 UR9, UR8, 0xb, URZ ;  /* 0x0000000b08097899 */ /* 0x000fe4000800063f */
[----:B------:R-:W-:Y:S02]  /*02b0*/  USHF.L.U32 UR8, UR8, 0x1, URZ ;  /* 0x0000000108087899 */ /* 0x000fe4000800063f */
[----:B0-----:R-:W-:Y:S02]  /*02c0*/  ULEA UR10, UR10, UR4, 0x18 ;  /* 0x000000040a0a7291 */ /* 0x001fe4000f8ec03f */
[----:B------:R-:W-:-:S04]  /*02d0*/  UIADD3 UR4, -UR5, 0x100000, URZ ;  /* 0x0010000005047890 */ /* 0x000fc8000fffe13f */
[----:B------:R-:W-:Y:S02]  /*02e0*/  USHF.L.U32 UR5, UR4, 0xb, URZ ;  /* 0x0000000b04057899 */ /* 0x000fe4000800063f */
[----:B------:R-:W-:Y:S01]  /*02f0*/  USHF.L.U32 UR4, UR4, 0x1, URZ ;  /* 0x0000000104047899 */ /* 0x000fe2000800063f */
[----:B------:R-:W0:Y:S11]  /*0300*/  FENCE.VIEW.ASYNC.S ;  /* 0x00000000000073c6 */ /* 0x000e360000000000 */
[----:B0-----:R0:W1:Y:S01]  /*0310*/  SYNCS.EXCH.64 URZ, [UR10], UR4 ;  /* 0x000000040a3f75b2 */ /* 0x0010620008000100 */
[----:B------:R0:W2:Y:S01]  /*0320*/  SYNCS.EXCH.64 URZ, [UR10+0x20], UR8 ;  /* 0x000020080a3f75b2 */ /* 0x0000a20008000100 */
[----:B------:R0:W3:Y:S01]  /*0330*/  SYNCS.EXCH.64 URZ, [UR10+0x8], UR4 ;  /* 0x000008040a3f75b2 */ /* 0x0000e20008000100 */
[----:B------:R0:W4:Y:S01]  /*0340*/  SYNCS.EXCH.64 URZ, [UR10+0x28], UR8 ;  /* 0x000028080a3f75b2 */ /* 0x0001220008000100 */
[----:B------:R0:W0:Y:S01]  /*0350*/  SYNCS.EXCH.64 URZ, [UR10+0x10], UR4 ;  /* 0x000010040a3f75b2 */ /* 0x0000220008000100 */
[----:B------:R0:W0:Y:S01]  /*0360*/  SYNCS.EXCH.64 URZ, [UR10+0x30], UR8 ;  /* 0x000030080a3f75b2 */ /* 0x0000220008000100 */
[----:B------:R0:W0:Y:S01]  /*0370*/  SYNCS.EXCH.64 URZ, [UR10+0x18], UR4 ;  /* 0x000018040a3f75b2 */ /* 0x0000220008000100 */
[----:B------:R0:W0:Y:S01]  /*0380*/  SYNCS.EXCH.64 URZ, [UR10+0x38], UR8 ;  /* 0x000038080a3f75b2 */ /* 0x0000220008000100 */
[----:B------:R-:W-:Y:S01]  /*0390*/  NOP ;  /* 0x0000000000007918 */ /* 0x000fe20000000000 */
.L_x_2:
[----:B------:R-:W5:Y:S01]  /*03a0*/  S2UR UR11, SR_CTAID.X ;  /* 0x00000000000b79c3 */ /* 0x000f620000002500 */
[----:B------:R-:W1:Y:S01]  /*03b0*/  SHFL.IDX PT, R8, R3, RZ, 0x1f ;  /* 0x00001fff03087589 */ /* 0x000e6200000e0000 */
[----:B------:R-:W-:Y:S01]  /*03c0*/  SHF.R.S32.HI R5, RZ, 0x1f, R0 ;  /* 0x0000001fff057819 */ /* 0x000fe20000011400 */
[----:B0-----:R-:W-:Y:S01]  /*03d0*/  ULDC UR4, c[0x0][0x150] ;  /* 0x0000540000047ab9 */ /* 0x001fe20000000800 */
[----:B------:R-:W-:Y:S01]  /*03e0*/  ELECT P0, URZ, PT ;  /* 0x00000000003f782f */ /* 0x000fe20003800000 */
[----:B------:R0:W2:Y:S01]  /*03f0*/  SHFL.IDX PT, R9, R3, RZ, 0x1f ;  /* 0x00001fff03097589 */ /* 0x0000a200000e0000 */
[----:B------:R-:W-:Y:S02]  /*0400*/  LEA.HI R5, R5, R0, RZ, 0x7 ;  /* 0x0000000005057211 */ /* 0x000fe400078f38ff */
[----:B------:R-:W-:Y:S01]  /*0410*/  ELECT P1, URZ, PT ;  /* 0x00000000003f782f */ /* 0x000fe20003820000 */
[----:B------:R-:W3:Y:S01]  /*0420*/  S2UR UR9, SR_CTAID.Y ;  /* 0x00000000000979c3 */ /* 0x000ee20000002600 */
[----:B------:R-:W-:Y:S01]  /*0430*/  ULDC UR8, c[0x0][0x144] ;  /* 0x0000510000087ab9 */ /* 0x000fe20000000800 */
[----:B------:R-:W-:Y:S01]  /*0440*/  LOP3.LUT R5, R5, 0xffffff80, RZ, 0xc0, !PT ;  /* 0xffffff8005057812 */ /* 0x000fe200078ec0ff */
[----:B------:R-:W4:Y:S01]  /*0450*/  SHFL.IDX PT, R4, R4, RZ, 0x1f ;  /* 0x00001fff04047589 */ /* 0x000f2200000e0000 */
[----:B------:R-:W-:Y:S01]  /*0460*/  UMOV UR18, 0x80 ;  /* 0x0000008000127882 */ /* 0x000fe20000000000 */
[----:B0-----:R-:W-:Y:S01]  /*0470*/  SHF.R.S32.HI R3, RZ, 0x1f, R6 ;  /* 0x0000001fff037819 */ /* 0x001fe20000011406 */
[----:B------:R-:W-:Y:S01]  /*0480*/  NOP ;  /* 0x0000000000007918 */ /* 0x000fe20000000000 */
[----:B------:R-:W-:Y:S01]  /*0490*/  IMAD.IADD R2, R0, 0x1, -R5 ;  /* 0x0000000100027824 */ /* 0x000fe200078e0a05 */
[----:B------:R-:W-:Y:S01]  /*04a0*/  NOP ;  /* 0x0000000000007918 */ /* 0x000fe20000000000 */
[----:B------:R-:W-:Y:S01]  /*04b0*/  LEA.HI R3, R3, R6, RZ, 0x2 ;  /* 0x0000000603037211 */ /* 0x000fe200078f10ff */
[----:B------:R-:W-:Y:S01]  /*04c0*/  ULDC UR20, c[0x0][0x148] ;  /* 0x0000520000147ab9 */ /* 0x000fe20000000800 */
[----:B------:R-:W-:-:S02]  /*04d0*/  ISETP.NE.AND P2, PT, RZ, UR19, PT ;  /* 0x00000013ff007c0c */ /* 0x000fc4000bf45270 */
[----:B------:R-:W-:Y:S02]  /*04e0*/  SHF.R.S32.HI R7, RZ, 0x1f, R2 ;  /* 0x0000001fff077819 */ /* 0x000fe40000011402 */
[----:B------:R-:W-:Y:S02]  /*04f0*/  LOP3.LUT R3, R3, 0x3ffffffc, RZ, 0xc0, !PT ;  /* 0x3ffffffc03037812 */ /* 0x000fe400078ec0ff */
[----:B-----5:R-:W-:Y:S02]  /*0500*/  I2FP.F32.U32 R10, UR11 ;  /* 0x0000000b000a7c45 */ /* 0x020fe40008201000 */
[----:B------:R-:W-:Y:S01]  /*0510*/  LEA.HI R5, R7, R2, RZ, 0x3 ;  /* 0x0000000207057211 */ /* 0x000fe200078f18ff */
[----:B------:R-:W-:Y:S01]  /*0520*/  IMAD.IADD R6, R6, 0x1, -R3 ;  /* 0x0000000106067824 */ /* 0x000fe200078e0a03 */
[----:B-1----:R-:W-:Y:S01]  /*0530*/  ISETP.NE.OR P0, PT, R8, RZ, !P0 ;  /* 0x000000ff0800720c */ /* 0x002fe20004705670 */
[----:B------:R-:W-:Y:S01]  /*0540*/  FMUL R10, R10, UR4 ;  /* 0x000000040a0a7c20 */ /* 0x000fe20008400000 */
[--C-:B------:R-:W-:Y:S01]  /*0550*/  SHF.R.S32.HI R8, RZ, 0x3, R5.reuse ;  /* 0x00000003ff087819 */ /* 0x100fe20000011405 */
[----:B------:R-:W-:Y:S01]  /*0560*/  ULDC UR4, c[0x0][0x154] ;  /* 0x0000550000047ab9 */ /* 0x000fe20000000800 */
[----:B------:R-:W-:-:S02]  /*0570*/  SHF.R.S32.HI R5, RZ, 0x1f, R5 ;  /* 0x0000001fff057819 */ /* 0x000fc40000011405 */
[----:B--2---:R-:W-:Y:S01]  /*0580*/  ISETP.NE.OR P1, PT, R9, RZ, !P1 ;  /* 0x000000ff0900720c */ /* 0x004fe20004f25670 */
[----:B------:R-:W0:Y:S01]  /*0590*/  F2I.U32.TRUNC.NTZ R10, R10 ;  /* 0x0000000a000a7305 */ /* 0x000e22000020f000 */
[----:B------:R-:W-:Y:S02]  /*05a0*/  LEA.HI R5, R5, R8, RZ, 0x2 ;  /* 0x0000000805057211 */ /* 0x000fe400078f10ff */
[----:B---3--:R-:W-:Y:S02]  /*05b0*/  I2FP.F32.U32 R9, UR9 ;  /* 0x0000000900097c45 */ /* 0x008fe40008201000 */
[----:B------:R-:W-:Y:S01]  /*05c0*/  LOP3.LUT R5, R5, 0xfffffffc, RZ, 0xc0, !PT ;  /* 0xfffffffc05057812 */ /* 0x000fe200078ec0ff */
[----:B------:R-:W-:Y:S02]  /*05d0*/  VOTEU.ALL UP0, P0 ;  /* 0x00000000003f7886 */ /* 0x000fe40000000000 */
[----:B------:R-:W-:Y:S02]  /*05e0*/  FMUL R9, R9, UR4 ;  /* 0x0000000409097c20 */ /* 0x000fe40008400000 */
[----:B------:R-:W-:Y:S01]  /*05f0*/  IMAD.IADD R5, R8, 0x1, -R5 ;  /* 0x0000000108057824 */ /* 0x000fe200078e0a05 */
[----:B------:R-:W1:Y:S01]  /*0600*/  @!UP0 S2UR UR13, SR_CgaCtaId ;  /* 0x00000000000d89c3 */ /* 0x000e620000008800 */
[----:B------:R-:W-:Y:S01]  /*0610*/  VOTEU.ALL UP1, P1 ;  /* 0x00000000003f7886 */ /* 0x000fe20000820000 */
[----:B------:R-:W-:Y:S01]  /*0620*/  @!UP0 UMOV UR12, 0x400 ;  /* 0x00000400000c8882 */ /* 0x000fe20000000000 */
[----:B------:R-:W-:Y:S01]  /*0630*/  IMAD R5, R6, 0x4, R5 ;  /* 0x0000000406057824 */ /* 0x000fe200078e0205 */
[----:B0-----:R-:W-:Y:S01]  /*0640*/  R2UR UR4, R10 ;  /* 0x000000000a0472ca */ /* 0x001fe200000e0000 */
[----:B------:R-:W0:Y:S01]  /*0650*/  F2I.U32.TRUNC.NTZ R9, R9 ;  /* 0x0000000900097305 */ /* 0x000e22000020f000 */
[----:B------:R-:W-:Y:S01]  /*0660*/  @!UP1 UMOV UR15, 0x400 ;  /* 0x00000400000f9882 */ /* 0x000fe20000000000 */
[C---:B------:R-:W-:Y:S01]  /*0670*/  IMAD.SHL.U32 R6, R5.reuse, 0x4, RZ ;  /* 0x0000000405067824 */ /* 0x040fe200078e00ff */
[----:B------:R-:W2:Y:S01]  /*0680*/  @!UP1 S2UR UR17, SR_CgaCtaId ;  /* 0x00000000001199c3 */ /* 0x000ea20000008800 */
[C---:B------:R-:W-:Y:S01]  /*0690*/  LEA.HI R3, R5.reuse, R5, RZ, 0x1 ;  /* 0x0000000505037211 */ /* 0x040fe200078f08ff */
[----:B------:R-:W-:Y:S01]  /*06a0*/  VOTEU.ALL UP2, P1 ;  /* 0x00000000003f7886 */ /* 0x000fe20000840000 */
[----:B------:R-:W-:Y:S01]  /*06b0*/  VOTEU.ALL UP3, P1 ;  /* 0x00000000003f7886 */ /* 0x000fe20000860000 */
[----:B------:R-:W-:Y:S01]  /*06c0*/  LOP3.LUT R11, R5, 0xc, R6, 0x78, !PT ;  /* 0x0000000c050b7812 */ /* 0x000fe200078e7806 */
[----:B------:R-:W-:Y:S01]  /*06d0*/  VOTEU.ALL UP4, P1 ;  /* 0x00000000003f7886 */ /* 0x000fe20000880000 */
[----:B------:R-:W-:Y:S01]  /*06e0*/  LOP3.LUT R8, R3, 0xfffffffe, RZ, 0xc0, !PT ;  /* 0xfffffffe03087812 */ /* 0x000fe200078ec0ff */
[----:B------:R-:W-:-:S02]  /*06f0*/  VOTEU.ALL UP5, P1 ;  /* 0x00000000003f7886 */ /* 0x000fc400008a0000 */
[----:B------:R-:W-:Y:S01]  /*0700*/  UIADD3 UR4, -UR4, URZ, URZ ;  /* 0x0000003f04047290 */ /* 0x000fe2000fffe13f */
[----:B------:R3:W-:Y:S01]  /*0710*/  STL [R1+0x80], R11 ;  /* 0x0000800b01007387 */ /* 0x0007e20000100800 */
[----:B------:R-:W-:Y:S01]  /*0720*/  IMAD.IADD R8, R5, 0x1, -R8 ;  /* 0x0000000105087824 */ /* 0x000fe200078e0a08 */
[----:B0-----:R-:W-:Y:S01]  /*0730*/  R2UR UR10, R9 ;  /* 0x00000000090a72ca */ /* 0x001fe200000e0000 */
[----:B------:R-:W-:Y:S01]  /*0740*/  UIMAD UR8, UR8, UR4, UR11 ;  /* 0x00000004080872a4 */ /* 0x000fe2000f8e020b */
[----:B------:R-:W0:Y:S02]  /*0750*/  LDC R5, c[0x0][0x140] ;  /* 0x00005000ff057b82 */ /* 0x000e240000000800 */
[----:B------:R-:W-:Y:S01]  /*0760*/  UMOV UR4, 0x20 ;  /* 0x0000002000047882 */ /* 0x000fe20000000000 */
[----:B-1----:R-:W-:Y:S02]  /*0770*/  @!UP0 ULEA UR14, UR13, UR12, 0x18 ;  /* 0x0000000c0d0e8291 */ /* 0x002fe4000f8ec03f */
[----:B------:R-:W-:Y:S01]  /*0780*/  ISETP.NE.AND P3, PT, R8, UR8, PT ;  /* 0x0000000808007c0c */ /* 0x000fe2000bf65270 */
[----:B------:R-:W-:-:S04]  /*0790*/  @!UP0 UIADD3 UR4, -UR4, 0x100000, URZ ;  /* 0x0010000004048890 */ /* 0x000fc8000fffe13f */
[----:B------:R-:W-:Y:S02]  /*07a0*/  @!UP0 USHF.L.U32 UR5, UR4, 0xb, URZ ;  /* 0x0000000b04058899 */ /* 0x000fe4000800063f */
[----:B------:R-:W-:Y:S02]  /*07b0*/  @!UP0 USHF.L.U32 UR4, UR4, 0x1, URZ ;  /* 0x0000000104048899 */ /* 0x000fe4000800063f */
[----:B------:R-:W-:-:S04]  /*07c0*/  @!UP1 UIADD3 UR12, -UR18, 0x100000, URZ ;  /* 0x00100000120c9890 */ /* 0x000fc8000fffe13f */
[----:B------:R-:W-:Y:S02]  /*07d0*/  @!UP1 USHF.L.U32 UR13, UR12, 0xb, URZ ;  /* 0x0000000b0c0d9899 */ /* 0x000fe4000800063f */
[----:B------:R-:W-:Y:S02]  /*07e0*/  @!UP1 USHF.L.U32 UR12, UR12, 0x1, URZ ;  /* 0x000000010c0c9899 */ /* 0x000fe4000800063f */
[----:B--2---:R-:W-:Y:S01]  /*07f0*/  @!UP1 ULEA UR15, UR17, UR15, 0x18 ;  /* 0x0000000f110f9291 */ /* 0x004fe2000f8ec03f */
[----:B----4-:R-:W-:Y:S01]  /*0800*/  R2UR UR17, R4 ;  /* 0x00000000041172ca */ /* 0x010fe200000e0000 */
[----:B------:R-:W-:Y:S01]  /*0810*/  VOTEU.ALL UP0, P0 ;  /* 0x00000000003f7886 */ /* 0x000fe20000000000 */
[----:B------:R-:W-:Y:S01]  /*0820*/  VOTEU.ALL UP1, P0 ;  /* 0x00000000003f7886 */ /* 0x000fe20000020000 */
[----:B------:R-:W-:Y:S01]  /*0830*/  UIADD3 UR10, -UR10, URZ, URZ ;  /* 0x0000003f0a0a7290 */ /* 0x000fe2000fffe13f */
[----:B------:R-:W-:Y:S01]  /*0840*/  LOP3.LUT P0, RZ, R2, 0x7, RZ, 0xc0, !PT ;  /* 0x0000000702ff7812 */ /* 0x000fe2000780c0ff */
[----:B------:R-:W1:Y:S02]  /*0850*/  FENCE.VIEW.ASYNC.S ;  /* 0x00000000000073c6 */ /* 0x000e640000000000 */
[----:B-1----:R-:W1:Y:S01]  /*0860*/  @!UP0 SYNCS.EXCH.64 URZ, [UR14+0x70], UR4 ;  /* 0x000070040e3f85b2 */ /* 0x002e620008000100 */
[----:B------:R-:W-:-:S02]  /*0870*/  @P3 LEA.HI R3, R11, R11, RZ, 0x1 ;  /* 0x0000000b0b033211 */ /* 0x000fc400078f08ff */
[----:B------:R-:W-:Y:S02]  /*0880*/  ISETP.LT.U32.AND P0, PT, R11, 0x4, !P0 ;  /* 0x000000040b00780c */ /* 0x000fe40004701070 */
[----:B------:R-:W-:Y:S02]  /*0890*/  @P3 SHF.R.S32.HI R3, RZ, 0x1, R3 ;  /* 0x00000001ff033819 */ /* 0x000fe40000011403 */
[----:B------:R-:W-:Y:S02]  /*08a0*/  SEL R4, RZ, 0x1, !P0 ;  /* 0x00000001ff047807 */ /* 0x000fe40004000000 */
[----:B0-----:R-:W-:Y:S01]  /*08b0*/  ISETP.EQ.U32.AND P1, PT, R5, 0x1, PT ;  /* 0x000000010500780c */ /* 0x001fe20003f22070 */
[----:B------:R0:W2:Y:S01]  /*08c0*/  @!UP1 SYNCS.EXCH.64 URZ, [UR14+0x78], UR4 ;  /* 0x000078040e3f95b2 */ /* 0x0000a20008000100 */
[----:B------:R-:W-:Y:S01]  /*08d0*/  NOP ;  /* 0x0000000000007918 */ /* 0x000fe20000000000 */
[----:B0-----:R-:W-:Y:S01]  /*08e0*/  UIMAD UR4, UR20, UR10, UR9 ;  /* 0x0000000a140472a4 */ /* 0x001fe2000f8e0209 */
[----:B------:R3:W0:Y:S05]  /*08f0*/  @!UP2 SYNCS.EXCH.64 URZ, [UR15+0x50], UR12 ;  /* 0x0000500c0f3fa5b2 */ /* 0x00062a0008000100 */
[----:B------:R-:W-:Y:S01]  /*0900*/  @P3 ISETP.NE.AND P4, PT, R3, UR4, PT ;  /* 0x0000000403003c0c */ /* 0x000fe2000bf85270 */
[----:B------:R-:W-:-:S03]  /*0910*/  IMAD.MOV.U32 R3, RZ, RZ, 0x1 ;  /* 0x00000001ff037424 */ /* 0x000fc600078e00ff */
[----:B------:R-:W-:-:S04]  /*0920*/  @P3 SEL R3, RZ, 0x1, P4 ;  /* 0x00000001ff033807 */ /* 0x000fc80002000000 */
[----:B------:R-:W-:-:S05]  /*0930*/  LOP3.LUT R3, R3, R4, RZ, 0xc0, !PT ;  /* 0x0000000403037212 */ /* 0x000fca00078ec0ff */
[----:B------:R3:W-:Y:S01]  /*0940*/  STL [R1+0x78], R3 ;  /* 0x0000780301007387 */ /* 0x0007e20000100800 */
[----:B------:R3:W4:Y:S01]  /*0950*/  @!UP3 SYNCS.EXCH.64 URZ, [UR15+0x58], UR12 ;  /* 0x0000580c0f3fb5b2 */ /* 0x0007220008000100 */
[----:B------:R3:W0:Y:S01]  /*0960*/  @!UP4 SYNCS.EXCH.64 URZ, [UR15+0x60], UR12 ;  /* 0x0000600c0f3fc5b2 */ /* 0x0006220008000100 */
[----:B------:R3:W0:Y:S01]  /*0970*/  @!UP5 SYNCS.EXCH.64 URZ, [UR15+0x68], UR12 ;  /* 0x0000680c0f3fd5b2 */ /* 0x0006220008000100 */
[----:B------:R-:W-:Y:S01]  /*0980*/  NOP ;  /* 0x0000000000007918 */ /* 0x000fe20000000000 */
[----:B-12---:R-:W-:Y:S05]  /*0990*/  @!P1 BRA `(.L_x_3) ;  /* 0x0000000000089947 */ /* 0x006fea0003800000 */
[----:B0---4-:R-:W-:Y:S01]  /*09a0*/  UCGABAR_ARV ;  /* 0x00000000000079c7 */ /* 0x011fe20008000000 */
[----:B------:R-:W-:Y:S05]  /*09b0*/  BRA `(.L_x_4) ;  /* 0x0000000000047947 */ /* 0x000fea0003800000 */
.L_x_3:
[----:B0---4-:R-:W-:Y:S01]  /*09c0*/  NOP ;  /* 0x0000000000007918 */ /* 0x011fe20000000000 */
.L_x_4:
[----:B------:R-:W-:Y:S01]  /*09d0*/  ULDC.64 UR4, c[0x0][0x598] ;  /* 0x0001660000047ab9 */ /* 0x000fe20000000a00 */
[----:B------:R-:W-:Y:S01]  /*09e0*/  ULDC.64 UR22, c[0x0][0x208] ;  /* 0x0000820000167ab9 */ /* 0x000fe20000000a00 */
[----:B------:R-:W-:-:S04]  /*09f0*/  ISETP.NE.U32.AND P0, PT, RZ, UR4, PT ;  /* 0x00000004ff007c0c */ /* 0x000fc8000bf05070 */
[----:B------:R-:W-:-:S13]  /*0a00*/  ISETP.NE.AND.EX P0, PT, RZ, UR5, PT, P0 ;  /* 0x00000005ff007c0c */ /* 0x000fda000bf05300 */
[----:B------:R-:W-:Y:S05]  /*0a10*/  @!P0 BRA `(.L_x_5) ;  /* 0x0000000000208947 */ /* 0x000fea0003800000 */
[----:B------:R-:W0:Y:S02]  /*0a20*/  LDC.64 R4, c[0x0][0x598] ;  /* 0x00016600ff047b82 */ /* 0x000e240000000a00 */
[----:B0-----:R-:W2:Y:S02]  /*0a30*/  LDG.E.64 R4, desc[UR22][R4.64] ;  /* 0x0000001604047981 */ /* 0x001ea4000c1e1b00 */
[----:B--2---:R-:W-:-:S04]  /*0a40*/  ISETP.NE.U32.AND P0, PT, R4, RZ, PT ;  /* 0x000000ff0400720c */ /* 0x004fc80003f05070 */
[----:B------:R-:W-:-:S13]  /*0a50*/  ISETP.NE.AND.EX P0, PT, R5, RZ, PT, P0 ;  /* 0x000000ff0500720c */ /* 0x000fda0003f05300 */
[----:B------:R-:W-:Y:S05]  /*0a60*/  @!P0 BRA `(.L_x_5) ;  /* 0x00000000000c8947 */ /* 0x000fea0003800000 */
[----:B------:R-:W2:Y:S02]  /*0a70*/  LD.E R4, desc[UR22][R4.64] ;  /* 0x0000001604047980 */ /* 0x000ea4000c101900 */
[----:B--2---:R-:W-:Y:S01]  /*0a80*/  R2UR UR28, R4 ;  /* 0x00000000041c72ca */ /* 0x004fe200000e0000 */
[----:B------:R-:W-:-:S14]  /*0a90*/  BRA `(.L_x_6) ;  /* 0x0000000000247947 */ /* 0x000fdc0003800000 */
.L_x_5:
[----:B------:R-:W-:Y:S02]  /*0aa0*/  ULDC.64 UR4, c[0x0][0x588] ;  /* 0x0001620000047ab9 */ /* 0x000fe40000000a00 */
[----:B------:R-:W-:-:S04]  /*0ab0*/  ISETP.NE.U32.AND P0, PT, RZ, UR4, PT ;  /* 0x00000004ff007c0c */ /* 0x000fc8000bf05070 */
[----:B------:R-:W-:-:S13]  /*0ac0*/  ISETP.NE.AND.EX P0, PT, RZ, UR5, PT, P0 ;  /* 0x00000005ff007c0c */ /* 0x000fda000bf05300 */
[----:B------:R-:W-:Y:S05]  /*0ad0*/  @!P0 BRA `(.L_x_7) ;  /* 0x0000000000108947 */ /* 0x000fea0003800000 */
[----:B------:R-:W0:Y:S02]  /*0ae0*/  LDC.64 R4, c[0x0][0x588] ;  /* 0x00016200ff047b82 */ /* 0x000e240000000a00 */
[----:B0-----:R-:W2:Y:S02]  /*0af0*/  LDG.E R4, desc[UR22][R4.64] ;  /* 0x0000001604047981 */ /* 0x001ea4000c1e1900 */
[----:B--2---:R-:W-:Y:S01]  /*0b00*/  R2UR UR28, R4 ;  /* 0x00000000041c72ca */ /* 0x004fe200000e0000 */
[----:B------:R-:W-:-:S14]  /*0b10*/  BRA `(.L_x_6) ;  /* 0x0000000000047947 */ /* 0x000fdc0003800000 */
.L_x_7:
[----:B------:R-:W-:-:S05]  /*0b20*/  ULDC UR28, c[0x0][0x580] ;  /* 0x00016000001c7ab9 */ /* 0x000fca0000000800 */
.L_x_6:
[----:B------:R-:W-:Y:S02]  /*0b30*/  ULDC.64 UR4, c[0x0][0x5a0] ;  /* 0x0001680000047ab9 */ /* 0x000fe40000000a00 */
        /* <DEDUP_REMOVED lines=11> */
.L_x_8:
        /* <DEDUP_REMOVED lines=8> */
.L_x_10:
[----:B------:R-:W-:-:S05]  /*0c70*/  ULDC UR27, c[0x0][0x584] ;  /* 0x00016100001b7ab9 */ /* 0x000fca0000000800 */
.L_x_9:
[----:B------:R-:W-:Y:S01]  /*0c80*/  ULDC UR4, c[0x0][0x65c] ;  /* 0x0001970000047ab9 */ /* 0x000fe20000000800 */
[----:B------:R-:W0:Y:S01]  /*0c90*/  LDC.64 R4, c[0x0][0x650] ;  /* 0x00019400ff047b82 */ /* 0x000e220000000a00 */
[----:B------:R-:W-:Y:S01]  /*0ca0*/  UISETP.NE.AND UP2, UPT, UR4, 0x1, UPT ;  /* 0x000000010400788c */ /* 0x000fe2000bf45270 */
[----:B------:R-:W-:Y:S01]  /*0cb0*/  IMAD.MOV.U32 R6, RZ, RZ, -0x1 ;  /* 0xffffffffff067424 */ /* 0x000fe200078e00ff */
[----:B------:R-:W-:Y:S01]  /*0cc0*/  UISETP.NE.AND UP0, UPT, UR19, 0x2, UPT ;  /* 0x000000021300788c */ /* 0x000fe2000bf05270 */
[----:B---3--:R-:W-:-:S08]  /*0cd0*/  PRMT R3, RZ, 0x7610, R3 ;  /* 0x00007610ff037816 */ /* 0x008fd00000000003 */
[----:B------:R-:W-:Y:S01]  /*0ce0*/  @UP2 ULDC UR14, c[0x0][0x10] ;  /* 0x00000400000e2ab9 */ /* 0x000fe20000000800 */
[----:B------:R-:W-:Y:S01]  /*0cf0*/  @UP2 UMOV UR4, UR9 ;  /* 0x0000000900042c82 */ /* 0x000fe20008000000 */
[----:B------:R-:W-:Y:S01]  /*0d00*/  @UP2 UMOV UR5, URZ ;  /* 0x0000003f00052c82 */ /* 0x000fe20008000000 */
[----:B------:R-:W-:Y:S01]  /*0d10*/  @!UP2 ULDC UR18, c[0x0][0xc] ;  /* 0x000003000012aab9 */ /* 0x000fe20000000800 */
[----:B------:R-:W-:Y:S01]  /*0d20*/  @UP2 UIMAD.WIDE.U32 UR14, UR11, UR14, UR4 ;  /* 0x0000000e0b0e22a5 */ /* 0x000fe2000f8e0004 */
[----:B------:R-:W-:Y:S02]  /*0d30*/  ULDC UR12, c[0x0][0xc] ;  /* 0x00000300000c7ab9 */ /* 0x000fe40000000800 */
[----:B------:R-:W-:Y:S01]  /*0d40*/  @UP2 UMOV UR4, URZ ;  /* 0x0000003f00042c82 */ /* 0x000fe20008000000 */
[----:B------:R-:W-:Y:S01]  /*0d50*/  UMOV UR5, URZ ;  /* 0x0000003f00057c82 */ /* 0x000fe20008000000 */
[----:B------:R-:W-:Y:S01]  /*0d60*/  @UP2 UIADD3 UR15, UR15, UR4, URZ ;  /* 0x000000040f0f2290 */ /* 0x000fe2000fffe03f */
[----:B------:R-:W-:-:S02]  /*0d70*/  ULDC UR13, c[0x0][0x10] ;  /* 0x00000400000d7ab9 */ /* 0x000fc40000000800 */
[----:B------:R-:W-:Y:S01]  /*0d80*/  UMOV UR4, UR11 ;  /* 0x0000000b00047c82 */ /* 0x000fe20008000000 */
[----:B------:R-:W-:Y:S02]  /*0d90*/  UIMAD.WIDE.U32 UR12, UR12, UR13, URZ ;  /* 0x0000000d0c0c72a5 */ /* 0x000fe4000f8e003f */
[----:B------:R-:W-:Y:S01]  /*0da0*/  @!UP2 UIMAD.WIDE.U32 UR4, UR9, UR18, UR4 ;  /* 0x000000120904a2a5 */ /* 0x000fe2000f8e0004 */
[----:B------:R-:W-:Y:S02]  /*0db0*/  ULDC UR11, c[0x0][0x14] ;  /* 0x00000500000b7ab9 */ /* 0x000fe40000000800 */
[----:B------:R-:W-:Y:S02]  /*0dc0*/  UIMAD.WIDE.U32 UR24, UR12, UR11, URZ ;  /* 0x0000000b0c1872a5 */ /* 0x000fe4000f8e003f */
[----:B------:R-:W-:Y:S02]  /*0dd0*/  UIMAD UR13, UR13, UR11, URZ ;  /* 0x0000000b0d0d72a4 */ /* 0x000fe4000f8e023f */
[----:B------:R-:W-:Y:S01]  /*0de0*/  @!UP2 UMOV UR14, UR4 ;  /* 0x00000004000eac82 */ /* 0x000fe20008000000 */
[----:B------:R-:W-:Y:S01]  /*0df0*/  @!UP2 UMOV UR15, UR5 ;  /* 0x00000005000fac82 */ /* 0x000fe20008000000 */
[----:B------:R-:W-:-:S02]  /*0e00*/  UIADD3 UR13, UR25, UR13, URZ ;  /* 0x0000000d190d7290 */ /* 0x000fc4000fffe03f */
[----:B------:R-:W-:-:S04]  /*0e10*/  UIADD3 UR4, UP1, UR14, UR24, URZ ;  /* 0x000000180e047290 */ /* 0x000fc8000ff3e03f */
[----:B------:R-:W-:Y:S02]  /*0e20*/  UIADD3.X UR5, UR15, UR13, URZ, UP1, !UPT ;  /* 0x0000000d0f057290 */ /* 0x000fe40008ffe43f */
[----:B------:R-:W-:Y:S02]  /*0e30*/  USEL UR4, UR4, UR14, !UP0 ;  /* 0x0000000e04047287 */ /* 0x000fe4000c000000 */
[----:B------:R-:W-:-:S04]  /*0e40*/  USEL UR5, UR5, UR15, !UP0 ;  /* 0x0000000f05057287 */ /* 0x000fc8000c000000 */
[----:B0-----:R-:W-:Y:S02]  /*0e50*/  ISETP.LE.U32.AND P0, PT, R4, UR4, PT ;  /* 0x0000000404007c0c */ /* 0x001fe4000bf03070 */
[----:B------:R-:W-:-:S05]  /*0e60*/  IMAD.U32 R4, RZ, RZ, UR5 ;  /* 0x00000005ff047e24 */ /* 0x000fca000f8e00ff */
[----:B------:R-:W-:Y:S01]  /*0e70*/  ISETP.GE.U32.AND.EX P0, PT, R4, R5, PT, P0 ;  /* 0x000000050400720c */ /* 0x000fe20003f06100 */
[----:B------:R-:W-:Y:S02]  /*0e80*/  IMAD.MOV.U32 R5, RZ, RZ, -0x1 ;  /* 0xffffffffff057424 */ /* 0x000fe400078e00ff */
[----:B------:R-:W-:-:S03]  /*0e90*/  IMAD.MOV.U32 R4, RZ, RZ, -0x1 ;  /* 0xffffffffff047424 */ /* 0x000fc600078e00ff */
[----:B------:R0:W-:Y:S04]  /*0ea0*/  STL [R1+0x8c], R5 ;  /* 0x00008c0501007387 */ /* 0x0001e80000100800 */
[----:B------:R1:W-:Y:S04]  /*0eb0*/  STL [R1+0x90], R4 ;  /* 0x0000900401007387 */ /* 0x0003e80000100800 */
[----:B------:R2:W-:Y:S01]  /*0ec0*/  STL [R1+0x7c], R6 ;  /* 0x00007c0601007387 */ /* 0x0005e20000100800 */
[----:B0-----:R-:W-:Y:S02]  /*0ed0*/  IMAD.U32 R5, RZ, RZ, UR4 ;  /* 0x00000004ff057e24 */ /* 0x001fe4000f8e00ff */
[----:B-1----:R-:W-:-:S05]  /*0ee0*/  IMAD.U32 R4, RZ, RZ, UR5 ;  /* 0x00000005ff047e24 */ /* 0x002fca000f8e00ff */
[----:B------:R2:W-:Y:S04]  /*0ef0*/  STL [R1+0x84], R4 ;  /* 0x0000840401007387 */ /* 0x0005e80000100800 */
[----:B------:R2:W-:Y:S01]  /*0f00*/  STL [R1+0x88], R5 ;  /* 0x0000880501007387 */ /* 0x0005e20000100800 */
[----:B------:R-:W-:Y:S05]  /*0f10*/  @P0 BRA `(.L_x_11) ;  /* 0x0000000400540947 */ /* 0x000fea0003800000 */
[----:B------:R-:W-:Y:S01]  /*0f20*/  ULDC.64 UR30, c[0x0][0x628] ;  /* 0x00018a00001e7ab9 */ /* 0x000fe20000000a00 */
[C---:B------:R-:W-:Y:S01]  /*0f30*/  R2UR UR26, R5.reuse ;  /* 0x00000000051a72ca */ /* 0x040fe200000e0000 */
[----:B------:R-:W-:Y:S01]  /*0f40*/  ULDC UR21, c[0x0][0x630] ;  /* 0x00018c0000157ab9 */ /* 0x000fe20000000800 */
[----:B------:R-:W-:Y:S02]  /*0f50*/  ISETP.NE.U32.AND P0, PT, RZ, UR30, PT ;  /* 0x0000001eff007c0c */ /* 0x000fe4000bf05070 */
[----:B------:R-:W-:Y:S02]  /*0f60*/  R2UR UR4, R5 ;  /* 0x00000000050472ca */ /* 0x000fe400000e0000 */
[----:B------:R-:W-:Y:S02]  /*0f70*/  ISETP.NE.AND.EX P0, PT, RZ, UR31, PT, P0 ;  /* 0x0000001fff007c0c */ /* 0x000fe4000bf05300 */
[----:B------:R-:W-:-:S11]  /*0f80*/  R2UR UR5, R4 ;  /* 0x00000000040572ca */ /* 0x000fd600000e0000 */
[----:B------:R-:W-:Y:S05]  /*0f90*/  @!P0 BRA `(.L_x_12) ;  /* 0x0000000000308947 */ /* 0x000fea0003800000 */
[----:B------:R-:W-:Y:S01]  /*0fa0*/  R2UR UR4, R5 ;  /* 0x00000000050472ca */ /* 0x000fe200000e0000 */
[----:B------:R-:W-:Y:S01]  /*0fb0*/  ULDC UR11, c[0x0][0x634] ;  /* 0x00018d00000b7ab9 */ /* 0x000fe20000000800 */
[----:B------:R-:W-:-:S11]  /*0fc0*/  R2UR UR12, R4 ;  /* 0x00000000040c72ca */ /* 0x000fd600000e0000 */
[----:B------:R-:W-:-:S04]  /*0fd0*/  UIADD3 UR11, UP1, UR4, UR11, URZ ;  /* 0x0000000b040b7290 */ /* 0x000fc8000ff3e03f */
[----:B------:R-:W-:-:S04]  /*0fe0*/  UIADD3.X UR12, URZ, UR12, URZ, UP1, !UPT ;  /* 0x0000000c3f0c7290 */ /* 0x000fc80008ffe43f */
[----:B------:R-:W-:-:S04]  /*0ff0*/  UIMAD.WIDE.U32 UR4, UR12, UR30, URZ ;  /* 0x0000001e0c0472a5 */ /* 0x000fc8000f8e003f */
[----:B------:R-:W-:Y:S02]  /*1000*/  UIMAD.WIDE.U32 UR14, UP1, UR11, UR31, UR4 ;  /* 0x0000001f0b0e72a5 */ /* 0x000fe4000f820004 */
[----:B------:R-:W-:Y:S02]  /*1010*/  UIMAD.WIDE.U32 UR4, UR11, UR30, URZ ;  /* 0x0000001e0b0472a5 */ /* 0x000fe4000f8e003f */
[----:B------:R-:W-:Y:S02]  /*1020*/  UIADD3.X UR19, URZ, URZ, URZ, UP1, !UPT ;  /* 0x0000003f3f137290 */ /* 0x000fe40008ffe43f */
[----:B------:R-:W-:Y:S01]  /*1030*/  UIADD3 URZ, UP1, UR5, UR14, URZ ;  /* 0x0000000e053f7290 */ /* 0x000fe2000ff3e03f */
[----:B------:R-:W-:-:S03]  /*1040*/  UMOV UR18, UR15 ;  /* 0x0000000f00127c82 */ /* 0x000fc60008000000 */
[----:B------:R-:W-:-:S12]  /*1050*/  UIMAD.WIDE.U32.X UR4, UR12, UR31, UR18, UP1 ;  /* 0x0000001f0c0472a5 */ /* 0x000fd800088e0412 */
.L_x_12:
[----:B------:R-:W-:Y:S01]  /*1060*/  USHF.R.U64 UR4, UR4, UR21, UR5 ;  /* 0x0000001504047299 */ /* 0x000fe20008001205 */
[----:B------:R-:W-:Y:S01]  /*1070*/  R2UR UR15, R4 ;  /* 0x00000000040f72ca */ /* 0x000fe200000e0000 */
[----:B------:R-:W-:Y:S02]  /*1080*/  USHF.R.U32.HI UR5, URZ, UR21, UR5 ;  /* 0x000000153f057299 */ /* 0x000fe40008011605 */
[----:B------:R-:W-:Y:S01]  /*1090*/  UIADD3 UR12, UP1, URZ, -UR4, URZ ;  /* 0x800000043f0c7290 */ /* 0x000fe2000ff3e03f */
[----:B------:R-:W-:Y:S01]  /*10a0*/  ULDC.64 UR18, c[0x0][0x620] ;  /* 0x0001880000127ab9 */ /* 0x000fe20000000a00 */
[----:B------:R-:W-:Y:S02]  /*10b0*/  UMOV UR14, UR26 ;  /* 0x0000001a000e7c82 */ /* 0x000fe40008000000 */
[----:B------:R-:W-:Y:S01]  /*10c0*/  UIADD3.X UR5, URZ, ~UR5, URZ, UP1, !UPT ;  /* 0x800000053f057290 */ /* 0x000fe20008ffe43f */
[----:B------:R-:W-:Y:S01]  /*10d0*/  ULDC UR11, c[0x0][0x618] ;  /* 0x00018600000b7ab9 */ /* 0x000fe20000000800 */
[----:B------:R-:W-:-:S02]  /*10e0*/  @UP2 UIMAD UR8, UR20, UR10, UR9 ;  /* 0x0000000a140822a4 */ /* 0x000fc4000f8e0209 */
[----:B------:R-:W-:Y:S02]  /*10f0*/  UIMAD UR5, UR5, UR18, URZ ;  /* 0x00000012050572a4 */ /* 0x000fe4000f8e023f */
[----:B------:R-:W-:Y:S02]  /*1100*/  UIMAD.WIDE.U32 UR14, UR12, UR18, UR14 ;  /* 0x000000120c0e72a5 */ /* 0x000fe4000f8e000e */
[----:B------:R-:W-:Y:S01]  /*1110*/  UIMAD UR12, UR12, UR19, UR5 ;  /* 0x000000130c0c72a4 */ /* 0x000fe2000f8e0205 */
[----:B------:R-:W-:Y:S01]  /*1120*/  ULDC UR18, c[0x0][0x608] ;  /* 0x0001820000127ab9 */ /* 0x000fe20000000800 */
[----:B------:R-:W-:Y:S02]  /*1130*/  ULDC UR31, c[0x0][0x658] ;  /* 0x00019600001f7ab9 */ /* 0x000fe40000000800 */
[----:B------:R-:W-:Y:S01]  /*1140*/  UIADD3 UR12, UR15, UR12, URZ ;  /* 0x0000000c0f0c7290 */ /* 0x000fe2000fffe03f */
[----:B------:R-:W-:Y:S01]  /*1150*/  UMOV UR9, 0xffffffff ;  /* 0xffffffff00097882 */ /* 0x000fe20000000000 */
[----:B------:R-:W-:-:S02]  /*1160*/  ULDC UR5, c[0x0][0x600] ;  /* 0x0001800000057ab9 */ /* 0x000fc40000000800 */
[----:B------:R-:W-:Y:S02]  /*1170*/  USHF.R.U64 UR30, UR14, UR11, UR12 ;  /* 0x0000000b0e1e7299 */ /* 0x000fe4000800120c */
[----:B------:R-:W-:Y:S02]  /*1180*/  USHF.R.U32.HI UR12, URZ, UR11, UR12 ;  /* 0x0000000b3f0c7299 */ /* 0x000fe4000801160c */
[----:B------:R-:W-:Y:S01]  /*1190*/  USHF.L.U32 UR9, UR9, UR31, URZ ;  /* 0x0000001f09097299 */ /* 0x000fe2000800063f */
[----:B------:R-:W-:Y:S01]  /*11a0*/  ULDC.64 UR10, c[0x0][0x640] ;  /* 0x00019000000a7ab9 */ /* 0x000fe20000000a00 */
[----:B------:R-:W-:Y:S01]  /*11b0*/  USHF.R.U64 UR35, UR30, UR18, UR12 ;  /* 0x000000121e237299 */ /* 0x000fe2000800120c */
[----:B------:R-:W-:Y:S01]  /*11c0*/  ISETP.NE.U32.AND P0, PT, RZ, UR10, PT ;  /* 0x0000000aff007c0c */ /* 0x000fe2000bf05070 */
[----:B------:R-:W-:Y:S02]  /*11d0*/  USHF.R.U32.HI UR12, URZ, UR18, UR12 ;  /* 0x000000123f0c7299 */ /* 0x000fe4000801160c */
[----:B------:R-:W-:Y:S01]  /*11e0*/  UIADD3 UR29, UR5, -0x1, URZ ;  /* 0xffffffff051d7890 */ /* 0x000fe2000fffe03f */
[----:B------:R-:W-:Y:S01]  /*11f0*/  ISETP.NE.AND.EX P0, PT, RZ, UR11, PT, P0 ;  /* 0x0000000bff007c0c */ /* 0x000fe2000bf05300 */
[----:B------:R-:W-:-:S02]  /*1200*/  USHF.R.U64 UR36, UR35, UR31, UR12 ;  /* 0x0000001f23247299 */ /* 0x000fc4000800120c */
[----:B------:R-:W-:Y:S02]  /*1210*/  USHF.R.U32.HI UR14, URZ, UR31, UR12 ;  /* 0x0000001f3f0e7299 */ /* 0x000fe4000801160c */
[----:B------:R-:W-:Y:S01]  /*1220*/  ULOP3.LUT UR12, URZ, UR9, URZ, 0x33, !UPT ;  /* 0x000000093f0c7292 */ /* 0x000fe2000f8e333f */
[----:B------:R-:W-:Y:S01]  /*1230*/  ULDC UR32, c[0x0][0x648] ;  /* 0x0001920000207ab9 */ /* 0x000fe20000000800 */
[----:B------:R-:W-:Y:S01]  /*1240*/  ULDC UR33, c[0x0][0x638] ;  /* 0x00018e0000217ab9 */ /* 0x000fe20000000800 */
[----:B------:R-:W-:Y:S01]  /*1250*/  UMOV UR34, 0x1 ;  /* 0x0000000100227882 */ /* 0x000fe20000000000 */
[----:B------:R-:W-:-:S04]  /*1260*/  UMOV UR9, UR36 ;  /* 0x0000002400097c82 */ /* 0x000fc80008000000 */
[----:B------:R-:W-:Y:S05]  /*1270*/  @!P0 BRA `(.L_x_13) ;  /* 0x0000000000308947 */ /* 0x000fea0003800000 */
[----:B------:R-:W-:Y:S02]  /*1280*/  ULDC UR9, c[0x0][0x64c] ;  /* 0x0001930000097ab9 */ /* 0x000fe40000000800 */
        /* <DEDUP_REMOVED lines=8> */
[----:B------:R-:W-:-:S07]  /*1310*/  UIMAD.WIDE.U32.X UR10, UR26, UR11, UR20, UP1 ;  /* 0x0000000b1a0a72a5 */ /* 0x000fce00088e0414 */
[----:B------:R-:W-:Y:S01]  /*1320*/  UMOV UR9, UR10 ;  /* 0x0000000a00097c82 */ /* 0x000fe20008000000 */
[----:B------:R-:W-:-:S05]  /*1330*/  UMOV UR14, UR11 ;  /* 0x0000000b000e7c82 */ /* 0x000fca0008000000 */
.L_x_13:
[----:B------:R-:W-:Y:S01]  /*1340*/  USHF.R.U64 UR10, UR9, UR32, UR14 ;  /* 0x00000020090a7299 */ /* 0x000fe2000800120e */
[----:B--2---:R-:W-:Y:S01]  /*1350*/  IMAD.U32 R6, RZ, RZ, UR4 ;  /* 0x00000004ff067e24 */ /* 0x004fe2000f8e00ff */
[----:B------:R-:W-:Y:S01]  /*1360*/  USHF.L.U32 UR9, UR34, UR31, URZ ;  /* 0x0000001f22097299 */ /* 0x000fe2000800063f */
[----:B------:R-:W-:Y:S01]  /*1370*/  IMAD.MOV.U32 R3, RZ, RZ, 0x1 ;  /* 0x00000001ff037424 */ /* 0x000fe200078e00ff */
[----:B------:R-:W-:Y:S02]  /*1380*/  ULOP3.LUT UR12, UR35, UR12, URZ, 0xc0, !UPT ;  /* 0x0000000c230c7292 */ /* 0x000fe4000f8ec03f */
[----:B------:R-:W-:Y:S01]  /*1390*/  UIADD3 UR11, -UR10, URZ, URZ ;  /* 0x0000003f0a0b7290 */ /* 0x000fe2000fffe13f */
[----:B------:R0:W-:Y:S01]  /*13a0*/  STL [R1+0x7c], R6 ;  /* 0x00007c0601007387 */ /* 0x0001e20000100800 */
[----:B------:R-:W-:Y:S02]  /*13b0*/  UIMAD UR12, UR9, UR10, UR12 ;  /* 0x0000000a090c72a4 */ /* 0x000fe4000f8e020c */
[----:B------:R-:W-:-:S02]  /*13c0*/  ULOP3.LUT UR29, UR30, UR29, URZ, 0xc0, !UPT ;  /* 0x0000001d1e1d7292 */ /* 0x000fc4000f8ec03f */
[----:B------:R-:W-:Y:S01]  /*13d0*/  UIMAD UR9, UR11, UR33, UR36 ;  /* 0x000000210b0972a4 */ /* 0x000fe2000f8e0224 */
[----:B------:R-:W-:Y:S02]  /*13e0*/  ULDC UR10, c[0x0][0x610] ;  /* 0x00018400000a7ab9 */ /* 0x000fe40000000800 */
[----:B------:R-:W-:Y:S02]  /*13f0*/  UIMAD UR8, UR12, UR10, UR8 ;  /* 0x0000000a0c0872a4 */ /* 0x000fe4000f8e0208 */
[----:B------:R-:W-:-:S04]  /*1400*/  UIMAD UR9, UR9, UR5, UR29 ;  /* 0x00000005090972a4 */ /* 0x000fc8000f8e021d */
[----:B------:R-:W-:Y:S02]  /*1410*/  USEL UR5, UR9, UR8, !UP2 ;  /* 0x0000000809057287 */ /* 0x000fe4000d000000 */
[----:B------:R-:W-:-:S04]  /*1420*/  USEL UR8, UR8, UR9, !UP2 ;  /* 0x0000000908087287 */ /* 0x000fc8000d000000 */
[----:B------:R-:W-:Y:S02]  /*1430*/  IMAD.U32 R5, RZ, RZ, UR5 ;  /* 0x00000005ff057e24 */ /* 0x000fe4000f8e00ff */
[----:B------:R-:W-:-:S05]  /*1440*/  IMAD.U32 R4, RZ, RZ, UR8 ;  /* 0x00000008ff047e24 */ /* 0x000fca000f8e00ff */
[----:B------:R0:W-:Y:S04]  /*1450*/  STL [R1+0x8c], R4 ;  /* 0x00008c0401007387 */ /* 0x0001e80000100800 */
[----:B------:R0:W-:Y:S02]  /*1460*/  STL [R1+0x90], R5 ;  /* 0x0000900501007387 */ /* 0x0001e40000100800 */
.L_x_11:
[----:B------:R-:W-:Y:S05]  /*1470*/  @!P1 BRA `(.L_x_14) ;  /* 0x00000000000c9947 */ /* 0x000fea0003800000 */
[----:B------:R-:W-:Y:S01]  /*1480*/  UCGABAR_WAIT ;  /* 0x0000000000007dc7 */ /* 0x000fe20008000000 */
[----:B------:R-:W-:Y:S01]  /*1490*/  CCTL.IVALL ;  /* 0x00000000ff00798f */ /* 0x000fe20002000000 */
[----:B------:R-:W-:Y:S05]  /*14a0*/  BRA `(.L_x_15) ;  /* 0x0000000000047947 */ /* 0x000fea0003800000 */
.L_x_14:
[----:B------:R-:W-:Y:S06]  /*14b0*/  BAR.SYNC.DEFER_BLOCKING 0x0 ;  /* 0x0000000000007b1d */ /* 0x000fec0000010000 */
.L_x_15:
[----:B------:R-:W-:Y:S02]  /*14c0*/  ULDC UR4, c[0x0][0x28c] ;  /* 0x0000a30000047ab9 */ /* 0x000fe40000000800 */
[----:B------:R-:W-:-:S04]  /*14d0*/  UIADD3 UR4, UR4, 0x1f, URZ ;  /* 0x0000001f04047890 */ /* 0x000fc8000fffe03f */
[----:B------:R-:W-:-:S04]  /*14e0*/  USHF.R.S32.HI UR5, URZ, 0x1f, UR4 ;  /* 0x0000001f3f057899 */ /* 0x000fc80008011404 */
[----:B------:R-:W-:-:S04]  /*14f0*/  ULEA.HI UR5, UR5, UR4, URZ, 0x5 ;  /* 0x0000000405057291 */ /* 0x000fc8000f8f283f */
[----:B------:R-:W-:Y:S01]  /*1500*/  USHF.R.S32.HI UR14, URZ, 0x5, UR5 ;  /* 0x000000053f0e7899 */ /* 0x000fe20008011405 */
[----:B------:R-:W-:Y:S11]  /*1510*/  @!P2 BRA `(.L_x_16) ;  /* 0x000000d800fca947 */ /* 0x000ff60003800000 */
[----:B------:R-:W-:-:S06]  /*1520*/  UISETP.GT.U32.AND UP1, UPT, UR16, 0x1, UPT ;  /* 0x000000011000788c */ /* 0x000fcc000bf24070 */
[----:B------:R-:W-:-:S13]  /*1530*/  PLOP3.LUT P0, PT, PT, PT, UP1, 0x80, 0x0 ;  /* 0x000000000000781c */ /* 0x000fda0003f0f018 */
[----:B------:R-:W-:Y:S05]  /*1540*/  @P0 EXIT ;  /* 0x000000000000094d */ /* 0x000fea0003800000 */
.L_x_17:
[----:B------:R-:W-:-:S08]  /*1550*/  NOP ;  /* 0x0000000000007918 */ /* 0x000fd00000000000 */
[----:B------:R-:W1:Y:S02]  /*1560*/  USETMAXREG.TRY_ALLOC.CTAPOOL UP1, 0xe8 ;  /* 0x000000e8000079c8 */ /* 0x000e640008020600 */
[----:B-1----:R-:W-:-:S13]  /*1570*/  PLOP3.LUT P0, PT, PT, PT, UP1, 0x80, 0x0 ;  /* 0x000000000000781c */ /* 0x002fda0003f0f018 */
[----:B------:R-:W-:Y:S05]  /*1580*/  @!P0 BRA `(.L_x_17) ;  /* 0xfffffffc00f08947 */ /* 0x000fea000383ffff */
[----:B------:R-:W-:-:S13]  /*1590*/  LOP3.LUT P0, RZ, R3, 0xff, RZ, 0xc0, !PT ;  /* 0x000000ff03ff7812 */ /* 0x000fda000780c0ff */
[----:B------:R-:W-:Y:S05]  /*15a0*/  @!P0 EXIT ;  /* 0x000000000000894d */ /* 0x000fea0003800000 */
[----:B------:R-:W1:Y:S01]  /*15b0*/  S2UR UR4, SR_CgaCtaId ;  /* 0x00000000000479c3 */ /* 0x000e620000008800 */
[CC--:B------:R-:W-:Y:S01]  /*15c0*/  LEA.HI R0, R7.reuse, R2.reuse, RZ, 0x2 ;  /* 0x0000000207007211 */ /* 0x0c0fe200078f10ff */
[----:B------:R-:W-:Y:S01]  /*15d0*/  UIADD3 UR6, UR17, -0x1, URZ ;  /* 0xffffffff11067890 */ /* 0x000fe2000fffe03f */
[----:B------:R-:W-:Y:S01]  /*15e0*/  LEA.HI R7, R7, R2, RZ, 0x5 ;  /* 0x0000000207077211 */ /* 0x000fe200078f28ff */
[----:B------:R-:W-:Y:S01]  /*15f0*/  UMOV UR16, 0x400 ;  /* 0x0000040000107882 */ /* 0x000fe20000000000 */
[--C-:B------:R-:W-:Y:S01]  /*1600*/  SHF.R.S32.HI R3, RZ, 0x2, R0.reuse ;  /* 0x00000002ff037819 */ /* 0x100fe20000011400 */
[----:B------:R-:W-:Y:S01]  /*1610*/  USHF.R.U32.HI UR5, URZ, 0x2, UR14 ;  /* 0x000000023f057899 */ /* 0x000fe2000801160e */
[----:B------:R-:W-:Y:S01]  /*1620*/  SHF.R.S32.HI R0, RZ, 0x1f, R0 ;  /* 0x0000001fff007819 */ /* 0x000fe20000011400 */
[----:B------:R-:W-:Y:S01]  /*1630*/  UISETP.LT.AND UP1, UPT, UR14, 0x1, UPT ;  /* 0x000000010e00788c */ /* 0x000fe2000bf21270 */
[----:B------:R-:W-:Y:S01]  /*1640*/  SHF.R.S32.HI R7, RZ, 0x5, R7 ;  /* 0x00000005ff077819 */ /* 0x000fe20000011407 */
[----:B------:R-:W-:Y:S01]  /*1650*/  ULOP3.LUT UR15, UR14, 0x3, URZ, 0xc0, !UPT ;  /* 0x000000030e0f7892 */ /* 0x000fe2000f8ec03f */
[----:B------:R-:W-:Y:S01]  /*1660*/  LEA.HI R0, R0, R3, RZ, 0x3 ;  /* 0x0000000300007211 */ /* 0x000fe200078f18ff */
[----:B------:R-:W-:-:S02]  /*1670*/  ULOP3.LUT UR5, UR5, 0x1, URZ, 0xc0, !UPT ;  /* 0x0000000105057892 */ /* 0x000fc4000f8ec03f */
[----:B------:R-:W-:Y:S01]  /*1680*/  USEL UR12, UR14, 0x1, UP1 ;  /* 0x000000010e0c7887 */ /* 0x000fe20008800000 */
[----:B------:R-:W-:Y:S01]  /*1690*/  LOP3.LUT R0, R0, 0xfffffff8, RZ, 0xc0, !PT ;  /* 0xfffffff800007812 */ /* 0x000fe200078ec0ff */
[----:B------:R-:W-:Y:S02]  /*16a0*/  USEL UR15, UR15, URZ, !UP0 ;  /* 0x0000003f0f0f7287 */ /* 0x000fe4000c000000 */
[----:B------:R-:W-:Y:S02]  /*16b0*/  UISETP.NE.AND UP1, UPT, UR6, URZ, UPT ;  /* 0x0000003f0600728c */ /* 0x000fe4000bf25270 */
[----:B------:R-:W-:Y:S01]  /*16c0*/  IMAD.IADD R2, R3, 0x1, -R0 ;  /* 0x0000000103027824 */ /* 0x000fe200078e0a00 */
[----:B------:R-:W-:Y:S02]  /*16d0*/  UISETP.EQ.U32.AND UP0, UPT, UR5, 0x1, !UP0 ;  /* 0x000000010500788c */ /* 0x000fe4000c702070 */
[----:B------:R-:W-:Y:S01]  /*16e0*/  ULOP3.LUT UR38, UR7, 0x1, URZ, 0xfc, !UPT ;  /* 0x0000000107267892 */ /* 0x000fe2000f8efc3f */
[--C-:B------:R-:W-:Y:S01]  /*16f0*/  IMAD R0, R7, -0x10, -R2.reuse ;  /* 0xfffffff007007824 */ /* 0x100fe200078e0a02 */
[----:B-1----:R-:W-:Y:S01]  /*1700*/  ULEA UR16, UR4, UR16, 0x18 ;  /* 0x0000001004107291 */ /* 0x002fe2000f8ec03f */
[----:B------:R-:W-:Y:S01]  /*1710*/  SHF.R.S32.HI R3, RZ, 0x1f, R2 ;  /* 0x0000001fff037819 */ /* 0x000fe20000011402 */
[----:B------:R-:W-:-:S02]  /*1720*/  USHF.L.U32 UR4, UR6, 0x3, URZ ;  /* 0x0000000306047899 */ /* 0x000fc4000800063f */
[----:B------:R-:W-:Y:S02]  /*1730*/  UIADD3 UR36, UR16, 0x50, URZ ;  /* 0x0000005010247890 */ /* 0x000fe4000fffe03f */
[----:B------:R-:W-:Y:S01]  /*1740*/  ULOP3.LUT UR4, UR4, 0x8, URZ, 0xc0, !UPT ;  /* 0x0000000804047892 */ /* 0x000fe2000f8ec03f */
[----:B------:R-:W-:Y:S01]  /*1750*/  IMAD.WIDE R2, R7, 0x10, R2 ;  /* 0x0000001007027825 */ /* 0x000fe200078e0202 */
[----:B------:R-:W-:Y:S02]  /*1760*/  USHF.L.U32 UR37, UR14, 0x1, URZ ;  /* 0x000000010e257899 */ /* 0x000fe4000800063f */
[----:B------:R-:W-:Y:S02]  /*1770*/  ULOP3.LUT UR39, UR4, 0x8, URZ, 0x3c, !UPT ;  /* 0x0000000804277892 */ /* 0x000fe4000f8e3c3f */
[----:B------:R-:W-:Y:S02]  /*1780*/  ULOP3.LUT UR20, UR4, 0x18, URZ, 0x3c, !UPT ;  /* 0x0000001804147892 */ /* 0x000fe4000f8e3c3f */
[----:B------:R-:W-:Y:S01]  /*1790*/  UIADD3 UR12, -UR12, UR14, URZ ;  /* 0x0000000e0c0c7290 */ /* 0x000fe2000fffe13f */
[----:B------:R-:W-:Y:S01]  /*17a0*/  ULDC UR4, c[0x0][0x284] ;  /* 0x0000a10000047ab9 */ /* 0x000fe20000000800 */
[----:B------:R-:W-:Y:S01]  /*17b0*/  USEL UR35, URZ, 0x1, UP1 ;  /* 0x000000013f237887 */ /* 0x000fe20008800000 */
[----:B------:R-:W-:Y:S01]  /*17c0*/  VIADD R0, R0, UR4 ;  /* 0x0000000400007c36 */ /* 0x000fe20008000000 */
[----:B------:R-:W-:-:S02]  /*17d0*/  ULEA UR17, UR17, UR36, 0x3 ;  /* 0x0000002411117291 */ /* 0x000fc4000f8e183f */
[----:B------:R-:W-:Y:S02]  /*17e0*/  USEL UR21, URZ, 0x1, !UP0 ;  /* 0x000000013f157887 */ /* 0x000fe4000c000000 */
[----:B------:R1:W-:Y:S04]  /*17f0*/  STL [R1+0x94], R0 ;  /* 0x0000940001007387 */ /* 0x0003e80000100800 */
[----:B------:R1:W-:Y:S06]  /*1800*/  STL.64 [R1+0x98], R2 ;  /* 0x0000980201007387 */ /* 0x0003ec0000100a00 */
.L_x_300:
[----:B-1----:R-:W-:Y:S01]  /*1810*/  IMAD.U32 R0, RZ, RZ, UR35 ;  /* 0x00000023ff007e24 */ /* 0x002fe2000f8e00ff */
[----:B0-2---:R-:W1:Y:S01]  /*1820*/  LDC R2, c[0x0][0x28c] ;  /* 0x0000a300ff027b82 */ /* 0x005e620000000800 */
[----:B------:R-:W-:Y:S01]  /*1830*/  UMOV UR4, URZ ;  /* 0x0000003f00047c82 */ /* 0x000fe20008000000 */
[----:B------:R-:W-:Y:S02]  /*1840*/  UMOV UR18, UR15 ;  /* 0x0000000f00127c82 */ /* 0x000fe40008000000 */
[----:B------:R-:W-:-:S04]  /*1850*/  SHF.L.U32 R0, R0, 0x1f, RZ ;  /* 0x0000001f00007819 */ /* 0x000fc800000006ff */
[----:B------:R-:W3:Y:S01]  /*1860*/  SYNCS.PHASECHK.TRANS64.TRYWAIT P0, [UR17+-0x8], R0 ;  /* 0xfffff800ff0075a7 */ /* 0x000ee20008000151 */
[----:B-1----:R-:W-:Y:S01]  /*1870*/  ISETP.GE.AND P1, PT, R2, 0x1, PT ;  /* 0x000000010200780c */ /* 0x002fe20003f26270 */
[----:B---34-:R-:W-:-:S12]  /*1880*/  @!P0 BRA `(.L_x_18) ;  /* 0x000000e800a88947 */ /* 0x018fd80003800000 */
.L_x_322:
[----:B------:R3:W-:Y:S01]  /*1890*/  STL [R1+0x74], RZ ;  /* 0x000074ff01007387 */ /* 0x0007e20000100800 */
[----:B------:R-:W-:Y:S01]  /*18a0*/  UMOV UR5, URZ ;  /* 0x0000003f00057c82 */ /* 0x000fe20008000000 */
[----:B------:R-:W-:Y:S01]  /*18b0*/  UMOV UR6, URZ ;  /* 0x0000003f00067c82 */ /* 0x000fe20008000000 */
[----:B-1----:R-:W-:Y:S01]  /*18c0*/  IMAD.MOV.U32 R0, RZ, RZ, RZ ;  /* 0x000000ffff007224 */ /* 0x002fe200078e00ff */
[----:B------:R3:W-:Y:S01]  /*18d0*/  STL [R1+0x70], RZ ;  /* 0x000070ff01007387 */ /* 0x0007e20000100800 */
[----:B------:R-:W-:Y:S02]  /*18e0*/  CS2R R2, SRZ ;  /* 0x0000000000027805 */ /* 0x000fe4000001ff00 */
[----:B0-2---:R-:W-:Y:S02]  /*18f0*/  CS2R R4, SRZ ;  /* 0x0000000000047805 */ /* 0x005fe4000001ff00 */
[----:B------:R-:W-:Y:S01]  /*1900*/  CS2R R6, SRZ ;  /* 0x0000000000067805 */ /* 0x000fe2000001ff00 */
[----:B------:R3:W-:Y:S01]  /*1910*/  STL [R1+0x6c], RZ ;  /* 0x00006cff01007387 */ /* 0x0007e20000100800 */
[----:B------:R-:W-:-:S02]  /*1920*/  CS2R R8, SRZ ;  /* 0x0000000000087805 */ /* 0x000fc4000001ff00 */
[----:B------:R-:W-:Y:S02]  /*1930*/  CS2R R10, SRZ ;  /* 0x00000000000a7805 */ /* 0x000fe4000001ff00 */
[----:B------:R-:W-:Y:S01]  /*1940*/  CS2R R12, SRZ ;  /* 0x00000000000c7805 */ /* 0x000fe2000001ff00 */
[----:B------:R3:W-:Y:S01]  /*1950*/  STL [R1+0x68], RZ ;  /* 0x000068ff01007387 */ /* 0x0007e20000100800 */
[----:B------:R-:W-:Y:S02]  /*1960*/  CS2R R14, SRZ ;  /* 0x00000000000e7805 */ /* 0x000fe4000001ff00 */
[----:B------:R-:W-:Y:S02]  /*1970*/  CS2R R16, SRZ ;  /* 0x0000000000107805 */ /* 0x000fe4000001ff00 */
        /* <DEDUP_REMOVED lines=54> */
[----:B------:R-:W-:Y:S01]  /*1ce0*/  IMAD.MOV.U32 R226, RZ, RZ, RZ ;  /* 0x000000ffffe27224 */ /* 0x000fe200078e00ff */
[----:B------:R-:W-:Y:S01]  /*1cf0*/  CS2R R24, SRZ ;  /* 0x0000000000187805 */ /* 0x000fe2000001ff00 */
[----:B------:R-:W-:Y:S01]  /*1d00*/  IMAD.U32 R227, RZ, RZ, UR21 ;  /* 0x00000015ffe37e24 */ /* 0x000fe2000f8e00ff */
[----:B------:R3:W-:Y:S01]  /*1d10*/  STL [R1+0x2c], RZ ;  /* 0x00002cff01007387 */ /* 0x0007e20000100800 */
[----:B------:R-:W-:Y:S02]  /*1d20*/  CS2R R26, SRZ ;  /* 0x00000000001a7805 */ /* 0x000fe4000001ff00 */
[----:B------:R-:W-:-:S02]  /*1d30*/  CS2R R28, SRZ ;  /* 0x00000000001c7805 */ /* 0x000fc4000001ff00 */
[----:B------:R-:W-:Y:S01]  /*1d40*/  CS2R R30, SRZ ;  /* 0x00000000001e7805 */ /* 0x000fe2000001ff00 */
[----:B------:R3:W-:Y:S01]  /*1d50*/  STL [R1+0x28], RZ ;  /* 0x000028ff01007387 */ /* 0x0007e20000100800 */
[----:B------:R-:W-:Y:S02]  /*1d60*/  CS2R R32, SRZ ;  /* 0x0000000000207805 */ /* 0x000fe4000001ff00 */
[----:B------:R-:W-:Y:S02]  /*1d70*/  CS2R R34, SRZ ;  /* 0x0000000000227805 */ /* 0x000fe4000001ff00 */
[----:B------:R-:W-:Y:S01]  /*1d80*/  CS2R R36, SRZ ;  /* 0x0000000000247805 */ /* 0x000fe2000001ff00 */
        /* <DEDUP_REMOVED lines=36> */
[----:B------:R3:W-:Y:S01]  /*1fd0*/  STL [R1], RZ ;  /* 0x000000ff01007387 */ /* 0x0007e20000100800 */
[----:B------:R-:W-:Y:S02]  /*1fe0*/  CS2R R92, SRZ ;  /* 0x00000000005c7805 */ /* 0x000fe4000001ff00 */
[----:B------:R-:W-:Y:S02]  /*1ff0*/  CS2R R94, SRZ ;  /* 0x00000000005e7805 */ /* 0x000fe4000001ff00 */
[----:B------:R-:W-:Y:S02]  /*2000*/  CS2R R96, SRZ ;  /* 0x0000000000607805 */ /* 0x000fe4000001ff00 */
[----:B------:R-:W-:Y:S02]  /*2010*/  CS2R R98, SRZ ;  /* 0x0000000000627805 */ /* 0x000fe4000001ff00 */
[----:B------:R-:W-:-:S02]  /*2020*/  CS2R R100, SRZ ;  /* 0x0000000000647805 */ /* 0x000fc4000001ff00 */
[----:B------:R-:W-:Y:S02]  /*2030*/  CS2R R102, SRZ ;  /* 0x0000000000667805 */ /* 0x000fe4000001ff00 */
        /* <DEDUP_REMOVED lines=23> */
[----:B------:R-:W-:Y:S01]  /*21b0*/  CS2R R150, SRZ ;  /* 0x0000000000967805 */ /* 0x000fe2000001ff00 */
[----:B---3--:R-:W-:Y:S06]  /*21c0*/  @!P1 BRA `(.L_x_19) ;  /* 0x0000001000609947 */ /* 0x008fec0003800000 */
[----:B------:R-:W-:-:S06]  /*21d0*/  UISETP.NE.AND UP0, UPT, UR38, 0x3, UPT ;  /* 0x000000032600788c */ /* 0x000fcc000bf05270 */
[----:B------:R-:W-:-:S13]  /*21e0*/  PLOP3.LUT P1, PT, PT, PT, UP0, 0x80, 0x0 ;  /* 0x000000000000781c */ /* 0x000fda0003f2f008 */
[----:B------:R-:W-:Y:S05]  /*21f0*/  @!P1 BRA `(.L_x_20) ;  /* 0x0000000000049947 */ /* 0x000fea0003800000 */
[----:B------:R-:W-:Y:S01]  /*2200*/  BPT.TRAP 0x1 ;  /* 0x000000040000795c */ /* 0x000fe20000300000 */
.L_x_20:
[----:B------:R-:W-:Y:S01]  /*2210*/  ULEA UR4, UR15, UR16, 0x3 ;  /* 0x000000100f047291 */ /* 0x000fe2000f8e183f */
[----:B------:R-:W-:-:S05]  /*2220*/  IMAD.U32 R0, RZ, RZ, UR21 ;  /* 0x00000015ff007e24 */ /* 0x000fca000f8e00ff */
[----:B------:R-:W-:-:S04]  /*2230*/  SHF.L.U32 R0, R0, 0x1f, RZ ;  /* 0x0000001f00007819 */ /* 0x000fc800000006ff */
[----:B------:R0:W1:Y:S01]  /*2240*/  SYNCS.PHASECHK.TRANS64.TRYWAIT P0, [UR4], R0 ;  /* 0x00000000ff0075a7 */ /* 0x0000620008000144 */
[----:B------:R-:W-:Y:S05]  /*2250*/  @!P1 BRA `(.L_x_21) ;  /* 0x0000000000049947 */ /* 0x000fea0003800000 */
[----:B------:R-:W-:Y:S01]  /*2260*/  BPT.TRAP 0x1 ;  /* 0x000000040000795c */ /* 0x000fe20000300000 */
.L_x_21:
[----:B-1----:R-:W-:Y:S05]  /*2270*/  @P0 BRA `(.L_x_22) ;  /* 0x0000000000080947 */ /* 0x002fea0003800000 */
[----:B------:R-:W1:Y:S02]  /*2280*/  SYNCS.PHASECHK.TRANS64.TRYWAIT P0, [UR4], R0 ;  /* 0x00000000ff0075a7 */ /* 0x000e640008000144 */
[----:B-1----:R-:W-:Y:S05]  /*2290*/  @!P0 BRA `(.L_x_23) ;  /* 0x000000e0003c8947 */ /* 0x002fea0003800000 */
.L_x_22:
[----:B------:R2:W-:Y:S01]  /*22a0*/  STL [R1+0x74], RZ ;  /* 0x000074ff01007387 */ /* 0x0005e20000100800 */
[----:B------:R-:W-:Y:S01]  /*22b0*/  UIADD3 UR5, UR16, 0x2180, URZ ;  /* 0x0000218010057890 */ /* 0x000fe2000fffe03f */
[----:B------:R-:W-:Y:S01]  /*22c0*/  WARPGROUP.ARRIVE ;  /* 0x00000000000079c5 */ /* 0x000fe20000000000 */
[----:B------:R-:W-:Y:S01]  /*22d0*/  UIADD3 UR4, UR16, 0x180, URZ ;  /* 0x0000018010047890 */ /* 0x000fe2000fffe03f */
[----:B------:R2:W-:Y:S01]  /*22e0*/  STL [R1+0x70], RZ ;  /* 0x000070ff01007387 */ /* 0x0005e20000100800 */
[----:B------:R-:W-:Y:S01]  /*22f0*/  USHF.R.U32.HI UR5, URZ, 0x4, UR5 ;  /* 0x000000043f057899 */ /* 0x000fe20008011605 */
[----:B01----:R-:W-:Y:S01]  /*2300*/  IMAD.MOV.U32 R0, RZ, RZ, RZ ;  /* 0x000000ffff007224 */ /* 0x003fe200078e00ff */
[----:B------:R-:W-:Y:S01]  /*2310*/  USHF.R.U32.HI UR4, URZ, 0x4, UR4 ;  /* 0x000000043f047899 */ /* 0x000fe20008011604 */
[----:B------:R2:W-:Y:S01]  /*2320*/  STL [R1+0x6c], RZ ;  /* 0x00006cff01007387 */ /* 0x0005e20000100800 */
[----:B------:R-:W-:Y:S01]  /*2330*/  ULOP3.LUT UR5, UR5, 0x3fff, URZ, 0xc0, !UPT ;  /* 0x00003fff05057892 */ /* 0x000fe2000f8ec03f */
[----:B------:R-:W-:Y:S01]  /*2340*/  CS2R R2, SRZ ;  /* 0x0000000000027805 */ /* 0x000fe2000001ff00 */
[----:B------:R-:W-:Y:S01]  /*2350*/  ULOP3.LUT UR4, UR4, 0x3fff, URZ, 0xc0, !UPT ;  /* 0x00003fff04047892 */ /* 0x000fe2000f8ec03f */
[----:B------:R2:W-:Y:S01]  /*2360*/  STL [R1+0x68], RZ ;  /* 0x000068ff01007387 */ /* 0x0005e20000100800 */
[----:B------:R-:W-:Y:S01]  /*2370*/  ULOP3.LUT UR5, UR5, 0x10000, URZ, 0xfc, !UPT ;  /* 0x0001000005057892 */ /* 0x000fe2000f8efc3f */
[----:B------:R-:W-:Y:S01]  /*2380*/  CS2R R4, SRZ ;  /* 0x0000000000047805 */ /* 0x000fe2000001ff00 */
[----:B------:R-:W-:Y:S01]  /*2390*/  ULOP3.LUT UR4, UR4, 0x10000, URZ, 0xfc, !UPT ;  /* 0x0001000004047892 */ /* 0x000fe2000f8efc3f */
[----:B------:R2:W-:Y:S01]  /*23a0*/  STL [R1+0x64], RZ ;  /* 0x000064ff01007387 */ /* 0x0005e20000100800 */
[----:B------:R-:W-:Y:S01]  /*23b0*/  ULEA UR10, UR15, UR5, 0x9 ;  /* 0x000000050f0a7291 */ /* 0x000fe2000f8e483f */
[----:B------:R-:W-:Y:S01]  /*23c0*/  CS2R R6, SRZ ;  /* 0x0000000000067805 */ /* 0x000fe2000001ff00 */
[----:B------:R-:W-:Y:S01]  /*23d0*/  ULEA UR8, UR15, UR4, 0x7 ;  /* 0x000000040f087291 */ /* 0x000fe2000f8e383f */
[----:B------:R2:W-:Y:S01]  /*23e0*/  STL [R1+0x60], RZ ;  /* 0x000060ff01007387 */ /* 0x0005e20000100800 */
[----:B------:R-:W-:Y:S01]  /*23f0*/  ULDC UR5, c[0x0][0x50c] ;  /* 0x0001430000057ab9 */ /* 0x000fe20000000800 */
[----:B------:R-:W-:Y:S01]  /*2400*/  UMOV UR9, 0xc0000010 ;  /* 0xc000001000097882 */ /* 0x000fe20000000000 */
[----:B------:R-:W-:Y:S01]  /*2410*/  UISETP.NE.AND UP0, UPT, UR5, 0x1, UPT ;  /* 0x000000010500788c */ /* 0x000fe2000bf05270 */
[----:B------:R2:W-:Y:S01]  /*2420*/  STL [R1+0x5c], RZ ;  /* 0x00005cff01007387 */ /* 0x0005e20000100800 */
[----:B------:R-:W-:Y:S01]  /*2430*/  UMOV UR11, 0xc0000010 ;  /* 0xc0000010000b7882 */ /* 0x000fe20000000000 */
[----:B------:R-:W-:Y:S01]  /*2440*/  UMOV UR4, 0x1 ;  /* 0x0000000100047882 */ /* 0x000fe20000000000 */
[----:B------:R-:W-:Y:S01]  /*2450*/  USEL UR5, URZ, 0x1, UP0 ;  /* 0x000000013f057887 */ /* 0x000fe20008000000 */
[----:B------:R2:W-:Y:S01]  /*2460*/  STL [R1+0x58], RZ ;  /* 0x000058ff01007387 */ /* 0x0005e20000100800 */
[----:B------:R-:W-:Y:S01]  /*2470*/  QGMMA.64x256x32.F32.E4M3.E4M3 R24, gdesc[UR8], RZ, !UPT, gsb0 ;  /* 0x03e00000081879f3 */ /* 0x000fe2000c0008ff */
[----:B------:R-:W-:-:S02]  /*2480*/  CS2R R8, SRZ ;  /* 0x0000000000087805 */ /* 0x000fc4000001ff00 */
[----:B------:R-:W-:Y:S01]  /*2490*/  CS2R R10, SRZ ;  /* 0x00000000000a7805 */ /* 0x000fe2000001ff00 */
[----:B------:R2:W-:Y:S01]  /*24a0*/  STL [R1+0x54], RZ ;  /* 0x000054ff01007387 */ /* 0x0005e20000100800 */
[----:B------:R-:W-:Y:S02]  /*24b0*/  ISETP.NE.AND P0, PT, RZ, UR5, PT ;  /* 0x00000005ff007c0c */ /* 0x000fe4000bf05270 */
        /* <DEDUP_REMOVED lines=56> */
[----:B------:R-:W-:Y:S01]  /*2840*/  CS2R R224, SRZ ;  /* 0x0000000000e07805 */ /* 0x000fe2000001ff00 */
[----:B------:R-:W-:Y:S01]  /*2850*/  IMAD.MOV.U32 R226, RZ, RZ, RZ ;  /* 0x000000ffffe27224 */ /* 0x000fe200078e00ff */
[----:B------:R2:W-:Y:S04]  /*2860*/  STL [R1+0x18], RZ ;  /* 0x000018ff01007387 */ /* 0x0005e80000100800 */
[----:B------:R2:W-:Y:S04]  /*2870*/  STL [R1+0x14], RZ ;  /* 0x000014ff01007387 */ /* 0x0005e80000100800 */
[----:B------:R2:W-:Y:S04]  /*2880*/  STL [R1+0x10], RZ ;  /* 0x000010ff01007387 */ /* 0x0005e80000100800 */
[----:B------:R2:W-:Y:S04]  /*2890*/  STL [R1+0xc], RZ ;  /* 0x00000cff01007387 */ /* 0x0005e80000100800 */
[----:B------:R2:W-:Y:S04]  /*28a0*/  STL [R1+0x8], RZ ;  /* 0x000008ff01007387 */ /* 0x0005e80000100800 */
[----:B------:R2:W-:Y:S04]  /*28b0*/  STL [R1+0x4], RZ ;  /* 0x000004ff01007387 */ /* 0x0005e80000100800 */
[----:B------:R2:W-:Y:S01]  /*28c0*/  STL [R1], RZ ;  /* 0x000000ff01007387 */ /* 0x0005e20000100800 */
[----:B------:R-:W-:Y:S05]  /*28d0*/  @!P0 BRA `(.L_x_24) ;  /* 0x0000000800808947 */ /* 0x000fea0003800000 */
[----:B------:R-:W-:Y:S02]  /*28e0*/  WARPGROUP.DEPBAR.LE gsb0, 0x0 ;  /* 0x00008000000079c5 */ /* 0x000fe40000010000 */
[----:B------:R-:W-:-:S01]  /*28f0*/  FADD R227, RZ, R122 ;  /* 0x0000007affe37221 */ /* 0x000fc20000000000 */
[----:B------:R-:W-:Y:S01]  /*2900*/  FADD R226, RZ, R24 ;  /* 0x00000018ffe27221 */ /* 0x000fe20000000000 */
[----:B------:R-:W-:-:S01]  /*2910*/  FADD R225, RZ, R25 ;  /* 0x00000019ffe17221 */ /* 0x000fc20000000000 */
[----:B------:R-:W-:Y:S01]  /*2920*/  FADD R224, RZ, R26 ;  /* 0x0000001affe07221 */ /* 0x000fe20000000000 */
[----:B------:R-:W-:-:S01]  /*2930*/  FADD R223, RZ, R27 ;  /* 0x0000001bffdf7221 */ /* 0x000fc20000000000 */
[----:B------:R0:W-:Y:S01]  /*2940*/  STL [R1], R227 ;  /* 0x000000e301007387 */ /* 0x0001e20000100800 */
[----:B------:R-:W-:-:S01]  /*2950*/  FADD R222, RZ, R28 ;  /* 0x0000001cffde7221 */ /* 0x000fc20000000000 */
[----:B------:R-:W-:Y:S01]  /*2960*/  FADD R221, RZ, R29 ;  /* 0x0000001dffdd7221 */ /* 0x000fe20000000000 */
[----:B------:R-:W-:-:S01]  /*2970*/  FADD R220, RZ, R30 ;  /* 0x0000001effdc7221 */ /* 0x000fc20000000000 */
[----:B------:R-:W-:Y:S01]  /*2980*/  FADD R219, RZ, R31 ;  /* 0x0000001fffdb7221 */ /* 0x000fe20000000000 */
[----:B------:R-:W-:-:S01]  /*2990*/  FADD R218, RZ, R32 ;  /* 0x00000020ffda7221 */ /* 0x000fc20000000000 */
[----:B------:R-:W-:Y:S01]  /*29a0*/  FADD R217, RZ, R33 ;  /* 0x00000021ffd97221 */ /* 0x000fe20000000000 */
[----:B------:R-:W-:-:S01]  /*29b0*/  FADD R216, RZ, R34 ;  /* 0x00000022ffd87221 */ /* 0x000fc20000000000 */
[----:B------:R-:W-:Y:S01]  /*29c0*/  FADD R215, RZ, R35 ;  /* 0x00000023ffd77221 */ /* 0x000fe20000000000 */
[----:B------:R-:W-:-:S01]  /*29d0*/  FADD R214, RZ, R36 ;  /* 0x00000024ffd67221 */ /* 0x000fc20000000000 */
[----:B0-----:R-:W-:Y:S01]  /*29e0*/  FADD R227, RZ, R123 ;  /* 0x0000007bffe37221 */ /* 0x001fe20000000000 */
[----:B------:R-:W-:-:S01]  /*29f0*/  FADD R213, RZ, R37 ;  /* 0x00000025ffd57221 */ /* 0x000fc20000000000 */
[----:B------:R-:W-:Y:S01]  /*2a00*/  FADD R212, RZ, R38 ;  /* 0x00000026ffd47221 */ /* 0x000fe20000000000 */
[----:B------:R-:W-:-:S01]  /*2a10*/  FADD R211, RZ, R39 ;  /* 0x00000027ffd37221 */ /* 0x000fc20000000000 */
[----:B------:R-:W-:Y:S01]  /*2a20*/  FADD R210, RZ, R40 ;  /* 0x00000028ffd27221 */ /* 0x000fe20000000000 */
[----:B------:R0:W-:Y:S01]  /*2a30*/  STL [R1+0x4], R227 ;  /* 0x000004e301007387 */ /* 0x0001e20000100800 */
        /* <DEDUP_REMOVED lines=93> */
[----:B------:R-:W-:Y:S01]  /*3010*/  UMOV UR4, URZ ;  /* 0x0000003f00047c82 */ /* 0x000fe20008000000 */
[----:B0-----:R-:W-:-:S05]  /*3020*/  FADD R227, RZ, R130 ;  /* 0x00000082ffe37221 */ /* 0x001fca0000000000 */
[----:B------:R0:W-:Y:S02]  /*3030*/  STL [R1+0x20], R227 ;  /* 0x000020e301007387 */ /* 0x0001e40000100800 */
        /* <DEDUP_REMOVED lines=42> */
.L_x_24:
[----:B------:R-:W-:-:S04]  /*32e0*/  UIADD3 UR18, UR15, 0x1, URZ ;  /* 0x000000010f127890 */ /* 0x000fc8000fffe03f */
[----:B------:R-:W-:-:S04]  /*32f0*/  UISETP.NE.AND UP0, UPT, UR18, 0x4, UPT ;  /* 0x000000041200788c */ /* 0x000fc8000bf05270 */
[----:B------:R-:W-:Y:S02]  /*3300*/  USEL UR6, URZ, 0x1, UP0 ;  /* 0x000000013f067887 */ /* 0x000fe40008000000 */
[----:B------:R-:W-:Y:S02]  /*3310*/  USEL UR18, UR18, URZ, UP0 ;  /* 0x0000003f12127287 */ /* 0x000fe40008000000 */
[----:B------:R-:W-:-:S06]  /*3320*/  ULOP3.LUT UR6, UR21, UR6, URZ, 0x3c, !UPT ;  /* 0x0000000615067292 */ /* 0x000fcc000f8e3c3f */
[----:B0-----:R-:W-:Y:S01]  /*3330*/  IMAD.U32 R227, RZ, RZ, UR6 ;  /* 0x00000006ffe37e24 */ /* 0x001fe2000f8e00ff */
[----:B------:R-:W-:-:S06]  /*3340*/  UMOV UR6, 0x1 ;  /* 0x0000000100067882 */ /* 0x000fcc0000000000 */
.L_x_19:
[----:B------:R-:W-:-:S06]  /*3350*/  UISETP.GE.AND UP0, UPT, UR12, 0x1, UPT ;  /* 0x000000010c00788c */ /* 0x000fcc000bf06270 */
[----:B------:R-:W-:-:S13]  /*3360*/  PLOP3.LUT P0, PT, PT, PT, UP0, 0x80, 0x0 ;  /* 0x000000000000781c */ /* 0x000fda0003f0f008 */
[----:B------:R-:W-:Y:S05]  /*3370*/  @!P0 BRA `(.L_x_25) ;  /* 0x0000001000908947 */ /* 0x000fea0003800000 */
[----:B------:R-:W-:Y:S01]  /*3380*/  IMAD.U32 R228, RZ, RZ, UR12 ;  /* 0x0000000cffe47e24 */ /* 0x000fe2000f8e00ff */
[----:B------:R-:W-:Y:S01]  /*3390*/  UMOV UR19, UR15 ;  /* 0x0000000f00137c82 */ /* 0x000fe20008000000 */
[----:B------:R-:W-:-:S05]  /*33a0*/  ULDC UR26, c[0x0][0x50c] ;  /* 0x00014300001a7ab9 */ /* 0x000fca0000000800 */
.L_x_33:
[----:B------:R-:W-:-:S06]  /*33b0*/  UISETP.NE.AND UP0, UPT, UR38, 0x3, UPT ;  /* 0x000000032600788c */ /* 0x000fcc000bf05270 */
[----:B------:R-:W-:-:S13]  /*33c0*/  PLOP3.LUT P1, PT, PT, PT, UP0, 0x80, 0x0 ;  /* 0x000000000000781c */ /* 0x000fda0003f2f008 */
[----:B-1---5:R-:W-:Y:S05]  /*33d0*/  @!P1 BRA `(.L_x_26) ;  /* 0x0000000000049947 */ /* 0x022fea0003800000 */
[----:B------:R-:W-:Y:S01]  /*33e0*/  BPT.TRAP 0x1 ;  /* 0x000000040000795c */ /* 0x000fe20000300000 */
.L_x_26:
[----:B------:R-:W-:Y:S01]  /*33f0*/  ULEA UR8, UR18, UR16, 0x3 ;  /* 0x0000001012087291 */ /* 0x000fe2000f8e183f */
[----:B------:R-:W-:-:S08]  /*3400*/  SHF.L.U32 R229, R227, 0x1f, RZ ;  /* 0x0000001fe3e57819 */ /* 0x000fd000000006ff */
[----:B------:R0:W1:Y:S01]  /*3410*/  SYNCS.PHASECHK.TRANS64.TRYWAIT P0, [UR8], R229 ;  /* 0x000000e5ff0075a7 */ /* 0x0000620008000148 */
[----:B------:R-:W-:Y:S05]  /*3420*/  @!P1 BRA `(.L_x_27) ;  /* 0x0000000000049947 */ /* 0x000fea0003800000 */
[----:B------:R-:W-:Y:S01]  /*3430*/  BPT.TRAP 0x1 ;  /* 0x000000040000795c */ /* 0x000fe20000300000 */
.L_x_27:
[----:B-1----:R-:W-:Y:S05]  /*3440*/  @P0 BRA `(.L_x_28) ;  /* 0x0000000000080947 */ /* 0x002fea0003800000 */
[----:B------:R-:W1:Y:S02]  /*3450*/  SYNCS.PHASECHK.TRANS64.TRYWAIT P0, [UR8], R229 ;  /* 0x000000e5ff0075a7 */ /* 0x000e640008000148 */
[----:B-1----:R-:W-:Y:S05]  /*3460*/  @!P0 BRA `(.L_x_29) ;  /* 0x000000cc00e08947 */ /* 0x002fea0003800000 */
.L_x_28:
[----:B------:R-:W-:Y:S01]  /*3470*/  UIADD3 UR8, UR16, 0x180, URZ ;  /* 0x0000018010087890 */ /* 0x000fe2000fffe03f */
[----:B------:R-:W-:Y:S01]  /*3480*/  WARPGROUP.ARRIVE ;  /* 0x00000000000079c5 */ /* 0x000fe20000000000 */
[----:B------:R-:W-:Y:S02]  /*3490*/  UIADD3 UR9, UR16, 0x2180, URZ ;  /* 0x0000218010097890 */ /* 0x000fe4000fffe03f */
[----:B------:R-:W-:Y:S02]  /*34a0*/  USHF.R.U32.HI UR8, URZ, 0x4, UR8 ;  /* 0x000000043f087899 */ /* 0x000fe40008011608 */
[----:B------:R-:W-:Y:S02]  /*34b0*/  USHF.R.U32.HI UR9, URZ, 0x4, UR9 ;  /* 0x000000043f097899 */ /* 0x000fe40008011609 */
[----:B------:R-:W-:Y:S02]  /*34c0*/  UISETP.NE.AND UP0, UPT, UR5, URZ, UPT ;  /* 0x0000003f0500728c */ /* 0x000fe4000bf05270 */
[----:B------:R-:W-:-:S02]  /*34d0*/  ULOP3.LUT UR8, UR8, 0x3fff, URZ, 0xc0, !UPT ;  /* 0x00003fff08087892 */ /* 0x000fc4000f8ec03f */
[----:B------:R-:W-:Y:S02]  /*34e0*/  ULOP3.LUT UR9, UR9, 0x3fff, URZ, 0xc0, !UPT ;  /* 0x00003fff09097892 */ /* 0x000fe4000f8ec03f */
[----:B------:R-:W-:Y:S02]  /*34f0*/  USEL UR6, UR6, URZ, !UP0 ;  /* 0x0000003f06067287 */ /* 0x000fe4000c000000 */
[----:B------:R-:W-:Y:S02]  /*3500*/  ULOP3.LUT UR8, UR8, 0x10000, URZ, 0xfc, !UPT ;  /* 0x0001000008087892 */ /* 0x000fe4000f8efc3f */
[----:B------:R-:W-:Y:S02]  /*3510*/  ULOP3.LUT UR9, UR9, 0x10000, URZ, 0xfc, !UPT ;  /* 0x0001000009097892 */ /* 0x000fe4000f8efc3f */
[----:B------:R-:W-:Y:S02]  /*3520*/  UISETP.NE.U32.AND UP0, UPT, UR6, URZ, UPT ;  /* 0x0000003f0600728c */ /* 0x000fe4000bf05070 */
[----:B------:R-:W-:-:S02]  /*3530*/  ULEA UR8, UR18, UR8, 0x7 ;  /* 0x0000000812087291 */ /* 0x000fc4000f8e383f */
[----:B------:R-:W-:Y:S01]  /*3540*/  ULEA UR10, UR18, UR9, 0x9 ;  /* 0x00000009120a7291 */ /* 0x000fe2000f8e483f */
[----:B------:R-:W-:Y:S02]  /*3550*/  UMOV UR11, 0xc0000010 ;  /* 0xc0000010000b7882 */ /* 0x000fe40000000000 */
[----:B------:R-:W-:Y:S01]  /*3560*/  UMOV UR9, 0xc0000010 ;  /* 0xc000001000097882 */ /* 0x000fe20000000000 */
[----:B------:R-:W-:-:S05]  /*3570*/  UIADD3 UR4, UR4, 0x1, URZ ;  /* 0x0000000104047890 */ /* 0x000fca000fffe03f */
[----:B------:R-:W-:Y:S01]  /*3580*/  QGMMA.64x256x32.F32.E4M3.E4M3 R24, gdesc[UR8], R24, UP0, gsb0 ;  /* 0x03e00000081879f3 */ /* 0x000fe2000b800818 */
[----:B------:R-:W-:-:S04]  /*3590*/  UISETP.NE.AND UP0, UPT, UR4, UR26, UPT ;  /* 0x0000001a0400728c */ /* 0x000fc8000bf05270 */
[----:B------:R-:W-:-:S06]  /*35a0*/  USEL UR5, URZ, 0x1, UP0 ;  /* 0x000000013f057887 */ /* 0x000fcc0008000000 */
[----:B------:R-:W-:Y:S01]  /*35b0*/  ISETP.NE.AND P0, PT, RZ, UR5, PT ;  /* 0x00000005ff007c0c */ /* 0x000fe2000bf05270 */
[----:B------:R-:W-:-:S12]  /*35c0*/  WARPGROUP.DEPBAR.LE gsb0, 0x1 ;  /* 0x00008000000079c5 */ /* 0x000fd80000010100 */
[----:B------:R-:W-:Y:S05]  /*35d0*/  @!P0 BRA `(.L_x_30) ;  /* 0x0000000c00808947 */ /* 0x000fea0003800000 */
[----:B------:R-:W-:Y:S02]  /*35e0*/  WARPGROUP.DEPBAR.LE gsb0, 0x0 ;  /* 0x00008000000079c5 */ /* 0x000fe40000010000 */
[----:B------:R-:W-:-:S01]  /*35f0*/  FADD R226, R24, R226 ;  /* 0x000000e218e27221 */ /* 0x000fc20000000000 */
[----:B------:R-:W-:Y:S01]  /*3600*/  FADD R225, R25, R225 ;  /* 0x000000e119e17221 */ /* 0x000fe20000000000 */
[----:B------:R1:W-:Y:S01]  /*3610*/  STL [R1+0xa4], R227 ;  /* 0x0000a4e301007387 */ /* 0x0003e20000100800 */
[----:B------:R-:W-:-:S01]  /*3620*/  FADD R224, R26, R224 ;  /* 0x000000e01ae07221 */ /* 0x000fc20000000000 */
[----:B------:R-:W-:Y:S01]  /*3630*/  FADD R223, R27, R223 ;  /* 0x000000df1bdf7221 */ /* 0x000fe20000000000 */
[----:B------:R-:W-:-:S01]  /*3640*/  FADD R222, R28, R222 ;  /* 0x000000de1cde7221 */ /* 0x000fc20000000000 */
[----:B------:R-:W-:Y:S01]  /*3650*/  FADD R221, R29, R221 ;  /* 0x000000dd1ddd7221 */ /* 0x000fe20000000000 */
[----:B-1----:R-:W3:Y:S04]  /*3660*/  LDL.LU R227, [R1+0x30] ;  /* 0x0000300001e37983 */ /* 0x002ee80000300800 */
[----:B------:R1:W-:Y:S01]  /*3670*/  STL [R1+0xa8], R226 ;  /* 0x0000a8e201007387 */ /* 0x0003e20000100800 */
[----:B------:R-:W-:-:S01]  /*3680*/  FADD R220, R30, R220 ;  /* 0x000000dc1edc7221 */ /* 0x000fc20000000000 */
[----:B------:R-:W-:-:S02]  /*3690*/  FADD R219, R31, R219 ;  /* 0x000000db1fdb7221 */ /* 0x000fc40000000000 */
[----:B-1----:R-:W4:Y:S04]  /*36a0*/  LDL.LU R226, [R1+0x2c] ;  /* 0x00002c0001e27983 */ /* 0x002f280000300800 */
[----:B------:R1:W-:Y:S01]  /*36b0*/  STL [R1+0xac], R225 ;  /* 0x0000ace101007387 */ /* 0x0003e20000100800 */
[----:B------:R-:W-:-:S03]  /*36c0*/  FADD R218, R32, R218 ;  /* 0x000000da20da7221 */ /* 0x000fc60000000000 */
[----:B-1----:R-:W2:Y:S04]  /*36d0*/  LDL.LU R225, [R1+0x28] ;  /* 0x0000280001e17983 */ /* 0x002ea80000300800 */
        /* <DEDUP_REMOVED lines=9> */
[----:B------:R1:W-:Y:S04]  /*3770*/  STL [R1+0xbc], R221 ;  /* 0x0000bcdd01007387 */ /* 0x0003e80000100800 */
        /* <DEDUP_REMOVED lines=12> */
[----:B-1----:R-:W2:Y:S01]  /*3840*/  LDL.LU R215, [R1] ;  /* 0x0000000001d77983 */ /* 0x002ea20000300800 */
[----:B------:R-:W-:-:S01]  /*3850*/  FADD R214, R36, R214 ;  /* 0x000000d624d67221 */ /* 0x000fc20000000000 */
[----:B------:R-:W-:Y:S01]  /*3860*/  FADD R213, R37, R213 ;  /* 0x000000d525d57221 */ /* 0x000fe20000000000 */
[----:B------:R-:W-:-:S01]  /*3870*/  FADD R212, R38, R212 ;  /* 0x000000d426d47221 */ /* 0x000fc20000000000 */
[----:B------:R-:W-:Y:S01]  /*3880*/  FADD R211, R39, R211 ;  /* 0x000000d327d37221 */ /* 0x000fe20000000000 */
[----:B------:R-:W-:-:S01]  /*3890*/  FADD R210, R40, R210 ;  /* 0x000000d228d27221 */ /* 0x000fc20000000000 */
[----:B------:R-:W-:Y:S01]  /*38a0*/  STL [R1+0xd8], R214 ;  /* 0x0000d8d601007387 */ /* 0x000fe20000100800 */
        /* <DEDUP_REMOVED lines=11> */
[----:B------:R1:W-:Y:S01]  /*3960*/  STL [R1+0xe4], R211 ;  /* 0x0000e4d301007387 */ /* 0x0003e20000100800 */
[----:B------:R-:W-:-:S01]  /*3970*/  FADD R200, R50, R200 ;  /* 0x000000c832c87221 */ /* 0x000fc20000000000 */
[----:B------:R-:W-:Y:S01]  /*3980*/  FADD R199, R51, R199 ;  /* 0x000000c733c77221 */ /* 0x000fe20000000000 */
        /* <DEDUP_REMOVED lines=69> */
[----:B-----5:R-:W-:Y:S01]  /*3de0*/  FADD R0, R121, R0 ;  /* 0x0000000079007221 */ /* 0x020fe20000000000 */
[----:B---3--:R-:W-:-:S01]  /*3df0*/  FADD R227, R134, R227 ;  /* 0x000000e386e37221 */ /* 0x008fc20000000000 */
[----:B----4-:R-:W-:Y:S01]  /*3e00*/  FADD R226, R133, R226 ;  /* 0x000000e285e27221 */ /* 0x010fe20000000000 */
[----:B--2---:R-:W-:-:S01]  /*3e10*/  FADD R225, R132, R225 ;  /* 0x000000e184e17221 */ /* 0x004fc20000000000 */
        /* <DEDUP_REMOVED lines=9> */
[----:B------:R-:W-:-:S05]  /*3eb0*/  FADD R215, R122, R215 ;  /* 0x000000d77ad77221 */ /* 0x000fca0000000000 */
[----:B------:R2:W-:Y:S04]  /*3ec0*/  STL [R1], R215 ;  /* 0x000000d701007387 */ /* 0x0005e80000100800 */
[----:B------:R3:W-:Y:S04]  /*3ed0*/  STL [R1+0x4], R216 ;  /* 0x000004d801007387 */ /* 0x0007e80000100800 */
        /* <DEDUP_REMOVED lines=8> */
[----:B-1----:R-:W4:Y:S04]  /*3f60*/  LDL.LU R211, [R1+0x34] ;  /* 0x0000340001d37983 */ /* 0x002f280000300800 */
[----:B------:R1:W-:Y:S04]  /*3f70*/  STL [R1+0x28], R225 ;  /* 0x000028e101007387 */ /* 0x0003e80000100800 */
[----:B------:R-:W4:Y:S04]  /*3f80*/  LDL.LU R212, [R1+0x38] ;  /* 0x0000380001d47983 */ /* 0x000f280000300800 */
[----:B------:R1:W-:Y:S04]  /*3f90*/  STL [R1+0x2c], R226 ;  /* 0x00002ce201007387 */ /* 0x0003e80000100800 */
[----:B------:R-:W4:Y:S04]  /*3fa0*/  LDL.LU R213, [R1+0x3c] ;  /* 0x00003c0001d57983 */ /* 0x000f280000300800 */
[----:B------:R1:W-:Y:S04]  /*3fb0*/  STL [R1+0x30], R227 ;  /* 0x000030e301007387 */ /* 0x0003e80000100800 */
[----:B------:R-:W4:Y:S04]  /*3fc0*/  LDL.LU R214, [R1+0x40] ;  /* 0x0000400001d67983 */ /* 0x000f280000300800 */
[----:B--2---:R-:W2:Y:S04]  /*3fd0*/  LDL.LU R215, [R1+0x44] ;  /* 0x0000440001d77983 */ /* 0x004ea80000300800 */
[----:B---3--:R-:W3:Y:S04]  /*3fe0*/  LDL.LU R216, [R1+0x48] ;  /* 0x0000480001d87983 */ /* 0x008ee80000300800 */
[----:B----4-:R-:W4:Y:S04]  /*3ff0*/  LDL.LU R217, [R1+0x4c] ;  /* 0x00004c0001d97983 */ /* 0x010f280000300800 */
[----:B0-----:R-:W4:Y:S04]  /*4000*/  LDL.LU R218, [R1+0x50] ;  /* 0x0000500001da7983 */ /* 0x001f280000300800 */
[----:B------:R-:W4:Y:S04]  /*4010*/  LDL.LU R219, [R1+0x54] ;  /* 0x0000540001db7983 */ /* 0x000f280000300800 */
[----:B------:R-:W4:Y:S04]  /*4020*/  LDL.LU R220, [R1+0x58] ;  /* 0x0000580001dc7983 */ /* 0x000f280000300800 */
[----:B------:R-:W4:Y:S04]  /*4030*/  LDL.LU R221, [R1+0x5c] ;  /* 0x00005c0001dd7983 */ /* 0x000f280000300800 */
[----:B------:R-:W4:Y:S04]  /*4040*/  LDL.LU R222, [R1+0x60] ;  /* 0x0000600001de7983 */ /* 0x000f280000300800 */
[----:B------:R-:W4:Y:S04]  /*4050*/  LDL.LU R223, [R1+0x64] ;  /* 0x0000640001df7983 */ /* 0x000f280000300800 */
[----:B------:R-:W4:Y:S04]  /*4060*/  LDL.LU R224, [R1+0x68] ;  /* 0x0000680001e07983 */ /* 0x000f280000300800 */
[----:B-1----:R-:W4:Y:S04]  /*4070*/  LDL.LU R225, [R1+0x6c] ;  /* 0x00006c0001e17983 */ /* 0x002f280000300800 */
[----:B------:R-:W4:Y:S04]  /*4080*/  LDL.LU R226, [R1+0x70] ;  /* 0x0000700001e27983 */ /* 0x000f280000300800 */
[----:B------:R-:W4:Y:S01]  /*4090*/  LDL.LU R227, [R1+0x74] ;  /* 0x0000740001e37983 */ /* 0x000f220000300800 */
[----:B------:R-:W-:-:S05]  /*40a0*/  FADD R211, R135, R211 ;  /* 0x000000d387d37221 */ /* 0x000fca0000000000 */
[----:B------:R0:W-:Y:S01]  /*40b0*/  STL [R1+0x34], R211 ;  /* 0x000034d301007387 */ /* 0x0001e20000100800 */
[----:B------:R-:W-:-:S03]  /*40c0*/  FADD R212, R136, R212 ;  /* 0x000000d488d47221 */ /* 0x000fc60000000000 */
[----:B0-----:R1:W5:Y:S01]  /*40d0*/  LDL.LU R211, [R1+0xe4] ;  /* 0x0000e40001d37983 */ /* 0x0013620000300800 */
[----:B------:R-:W-:-:S03]  /*40e0*/  FADD R213, R137, R213 ;  /* 0x000000d589d57221 */ /* 0x000fc60000000000 */
[----:B------:R0:W-:Y:S01]  /*40f0*/  STL [R1+0x38], R212 ;  /* 0x000038d401007387 */ /* 0x0001e20000100800 */
[----:B------:R-:W-:-:S01]  /*4100*/  FADD R214, R138, R214 ;  /* 0x000000d68ad67221 */ /* 0x000fc20000000000 */
[----:B--2---:R-:W-:Y:S02]  /*4110*/  FADD R215, R139, R215 ;  /* 0x000000d78bd77221 */ /* 0x004fe40000000000 */
[----:B0-----:R1:W5:Y:S01]  /*4120*/  LDL.LU R212, [R1+0xe0] ;  /* 0x0000e00001d47983 */ /* 0x0013620000300800 */
[----:B---3--:R-:W-:-:S03]  /*4130*/  FADD R216, R140, R216 ;  /* 0x000000d88cd87221 */ /* 0x008fc60000000000 */
[----:B------:R0:W-:Y:S01]  /*4140*/  STL [R1+0x3c], R213 ;  /* 0x00003cd501007387 */ /* 0x0001e20000100800 */
[----:B----4-:R-:W-:-:S03]  /*4150*/  FADD R217, R141, R217 ;  /* 0x000000d98dd97221 */ /* 0x010fc60000000000 */
[----:B0-----:R1:W5:Y:S01]  /*4160*/  LDL.LU R213, [R1+0xdc] ;  /* 0x0000dc0001d57983 */ /* 0x0013620000300800 */
[----:B------:R-:W-:-:S03]  /*4170*/  FADD R218, R142, R218 ;  /* 0x000000da8eda7221 */ /* 0x000fc60000000000 */
[----:B------:R0:W-:Y:S01]  /*4180*/  STL [R1+0x40], R214 ;  /* 0x000040d601007387 */ /* 0x0001e20000100800 */
[----:B------:R-:W-:-:S01]  /*4190*/  FADD R219, R143, R219 ;  /* 0x000000db8fdb7221 */ /* 0x000fc20000000000 */
[----:B------:R-:W-:Y:S02]  /*41a0*/  FADD R220, R144, R220 ;  /* 0x000000dc90dc7221 */ /* 0x000fe40000000000 */
[----:B0-----:R1:W5:Y:S04]  /*41b0*/  LDL.LU R214, [R1+0xd8] ;  /* 0x0000d80001d67983 */ /* 0x0013680000300800 */
[----:B------:R0:W-:Y:S01]  /*41c0*/  STL [R1+0x44], R215 ;  /* 0x000044d701007387 */ /* 0x0001e20000100800 */
[----:B------:R-:W-:-:S01]  /*41d0*/  FADD R221, R145, R221 ;  /* 0x000000dd91dd7221 */ /* 0x000fc20000000000 */
[----:B------:R-:W-:-:S02]  /*41e0*/  FADD R222, R146, R222 ;  /* 0x000000de92de7221 */ /* 0x000fc40000000000 */
[----:B0-----:R1:W5:Y:S04]  /*41f0*/  LDL.LU R215, [R1+0xd4] ;  /* 0x0000d40001d77983 */ /* 0x0013680000300800 */
[----:B------:R0:W-:Y:S01]  /*4200*/  STL [R1+0x48], R216 ;  /* 0x000048d801007387 */ /* 0x0001e20000100800 */
[----:B------:R-:W-:-:S03]  /*4210*/  FADD R223, R147, R223 ;  /* 0x000000df93df7221 */ /* 0x000fc60000000000 */
        /* <DEDUP_REMOVED lines=13> */
[----:B------:R0:W-:Y:S04]  /*42f0*/  STL [R1+0x5c], R221 ;  /* 0x00005cdd01007387 */ /* 0x0001e80000100800 */
        /* <DEDUP_REMOVED lines=12> */
[----:B0-----:R1:W5:Y:S01]  /*43c0*/  LDL.LU R227, [R1+0xa4] ;  /* 0x0000a40001e37983 */ /* 0x0013620000300800 */
[----:B------:R-:W-:-:S05]  /*43d0*/  UMOV UR4, URZ ;  /* 0x0000003f00047c82 */ /* 0x000fca0008000000 */
.L_x_30:
[----:B------:R-:W-:Y:S05]  /*43e0*/  @!P1 BRA `(.L_x_31) ;  /* 0x0000000000049947 */ /* 0x000fea0003800000 */
[----:B------:R-:W-:Y:S01]  /*43f0*/  BPT.TRAP 0x1 ;  /* 0x000000040000795c */ /* 0x000fe20000300000 */
.L_x_31:
[----:B------:R3:W-:Y:S04]  /*4400*/  STL [R1+0xa8], R2 ;  /* 0x0000a80201007387 */ /* 0x0007e80000100800 */
[----:B---3--:R-:W3:Y:S04]  /*4410*/  LDL R2, [R1+0x78] ;  /* 0x0000780001027983 */ /* 0x008ee80000100800 */
[----:B-----5:R4:W-:Y:S04]  /*4420*/  STL [R1+0xa4], R0 ;  /* 0x0000a40001007387 */ /* 0x0209e80000100800 */
[----:B----4-:R-:W4:Y:S01]  /*4430*/  LDL R0, [R1+0x80] ;  /* 0x0000800001007983 */ /* 0x010f220000100800 */
[----:B0-----:R-:W-:Y:S01]  /*4440*/  IMAD.U32 R229, RZ, RZ, UR19 ;  /* 0x00000013ffe57e24 */ /* 0x001fe2000f8e00ff */
[----:B---3--:R-:W-:-:S02]  /*4450*/  ISETP.NE.AND P0, PT, R2, RZ, PT ;  /* 0x000000ff0200720c */ /* 0x008fc40003f05270 */
[----:B------:R0:W5:Y:S11]  /*4460*/  LDL.LU R2, [R1+0xa8] ;  /* 0x0000a80001027983 */ /* 0x0001760000300800 */
[----:B------:R-:W-:-:S05]  /*4470*/  @P0 LEA R229, R229, UR16, 0x3 ;  /* 0x00000010e5e50c11 */ /* 0x000fca000f8e18ff */
[----:B------:R-:W-:-:S05]  /*4480*/  @P0 VIADD R229, R229, 0x20 ;  /* 0x00000020e5e50836 */ /* 0x000fca0000000000 */
[----:B----4-:R-:W-:Y:S02]  /*4490*/  @P0 PRMT R229, R0, 0x654, R229 ;  /* 0x0000065400e50816 */ /* 0x010fe400000000e5 */
[----:B------:R0:W5:Y:S01]  /*44a0*/  LDL.LU R0, [R1+0xa4] ;  /* 0x0000a40001007983 */ /* 0x0001620000300800 */
[----:B------:R-:W-:Y:S01]  /*44b0*/  UISETP.GT.U32.AND UP0, UPT, UR7, 0x1, UPT ;  /* 0x000000010700788c */ /* 0x000fe2000bf04070 */
[----:B------:R0:W-:Y:S05]  /*44c0*/  @P0 SYNCS.ARRIVE.TRANS64.RED.A1T0 RZ, [R229+URZ], RZ ;  /* 0x000000ffe5ff09a7 */ /* 0x0001ea000810043f */
[----:B------:R-:W-:-:S13]  /*44d0*/  PLOP3.LUT P0, PT, PT, PT, UP0, 0x80, 0x0 ;  /* 0x000000000000781c */ /* 0x000fda0003f0f008 */
[----:B0-----:R-:W-:Y:S05]  /*44e0*/  @P0 BRA `(.L_x_32) ;  /* 0x0000000000040947 */ /* 0x001fea0003800000 */
[----:B------:R-:W-:Y:S01]  /*44f0*/  BPT.TRAP 0x1 ;  /* 0x000000040000795c */ /* 0x000fe20000300000 */
.L_x_32:
[----:B------:R-:W-:Y:S01]  /*4500*/  UIADD3 UR18, UR18, 0x1, URZ ;  /* 0x0000000112127890 */ /* 0x000fe2000fffe03f */
[C---:B------:R-:W-:Y:S01]  /*4510*/  ISETP.GT.AND P0, PT, R228.reuse, 0x1, PT ;  /* 0x00000001e400780c */ /* 0x040fe20003f04270 */
[----:B------:R-:W-:Y:S01]  /*4520*/  UIADD3 UR19, UR19, 0x1, URZ ;  /* 0x0000000113137890 */ /* 0x000fe2000fffe03f */
[----:B------:R-:W-:Y:S01]  /*4530*/  VIADD R228, R228, 0xffffffff ;  /* 0xffffffffe4e47836 */ /* 0x000fe20000000000 */
[----:B------:R-:W-:Y:S02]  /*4540*/  UISETP.NE.AND UP0, UPT, UR18, 0x4, UPT ;  /* 0x000000041200788c */ /* 0x000fe4000bf05270 */
[----:B------:R-:W-:Y:S02]  /*4550*/  UISETP.NE.AND UP1, UPT, UR19, 0x4, UPT ;  /* 0x000000041300788c */ /* 0x000fe4000bf25270 */
[----:B------:R-:W-:Y:S02]  /*4560*/  USEL UR6, URZ, 0x1, UP0 ;  /* 0x000000013f067887 */ /* 0x000fe40008000000 */
[----:B------:R-:W-:-:S02]  /*4570*/  USEL UR18, UR18, URZ, UP0 ;  /* 0x0000003f12127287 */ /* 0x000fc40008000000 */
[----:B------:R-:W-:Y:S02]  /*4580*/  USEL UR19, UR19, URZ, UP1 ;  /* 0x0000003f13137287 */ /* 0x000fe40008800000 */
[----:B------:R-:W-:Y:S01]  /*4590*/  LOP3.LUT R227, R227, UR6, RZ, 0x3c, !PT ;  /* 0x00000006e3e37c12 */ /* 0x000fe2000f8e3cff */
[----:B------:R-:W-:Y:S01]  /*45a0*/  UMOV UR6, 0x1 ;  /* 0x0000000100067882 */ /* 0x000fe20000000000 */
[----:B------:R-:W-:Y:S08]  /*45b0*/  @P0 BRA `(.L_x_33) ;  /* 0xffffffec007c0947 */ /* 0x000ff0000383ffff */
.L_x_25:
[----:B------:R-:W-:-:S04]  /*45c0*/  UISETP.NE.AND UP0, UPT, UR4, URZ, UPT ;  /* 0x0000003f0400728c */ /* 0x000fc8000bf05270 */
[----:B------:R-:W-:-:S06]  /*45d0*/  USEL UR4, URZ, 0x1, !UP0 ;  /* 0x000000013f047887 */ /* 0x000fcc000c000000 */
[----:B------:R-:W-:-:S13]  /*45e0*/  ISETP.NE.AND P0, PT, RZ, UR4, PT ;  /* 0x00000004ff007c0c */ /* 0x000fda000bf05270 */
[----:B------:R-:W-:Y:S05]  /*45f0*/  @!P0 BRA `(.L_x_34) ;  /* 0x0000000c00dc8947 */ /* 0x000fea0003800000 */
[----:B------:R-:W3:Y:S04]  /*4600*/  LDL.LU R227, [R1+0x74] ;  /* 0x0000740001e37983 */ /* 0x000ee80000300800 */
[----:B---3--:R0:W-:Y:S04]  /*4610*/  STL [R1+0xa4], R227 ;  /* 0x0000a4e301007387 */ /* 0x0081e80000100800 */
[----:B0-----:R-:W3:Y:S04]  /*4620*/  LDL.LU R227, [R1+0x70] ;  /* 0x0000700001e37983 */ /* 0x001ee80000300800 */
        /* <DEDUP_REMOVED lines=55> */
[----:B0-----:R-:W3:Y:S01]  /*49a0*/  LDL.LU R227, [R1] ;  /* 0x0000000001e37983 */ /* 0x001ee20000300800 */
[----:B------:R-:W-:-:S02]  /*49b0*/  WARPGROUP.DEPBAR.LE gsb0, 0x0 ;  /* 0x00008000000079c5 */ /* 0x000fc40000010000 */
[----:B------:R-:W-:Y:S01]  /*49c0*/  FADD R226, R24, R226 ;  /* 0x000000e218e27221 */ /* 0x000fe20000000000 */
        /* <DEDUP_REMOVED lines=95> */
[----:B-----5:R-:W-:Y:S01]  /*4fc0*/  FADD R2, R120, R2 ;  /* 0x0000000278027221 */ /* 0x020fe20000000000 */
[----:B------:R-:W-:Y:S01]  /*4fd0*/  FADD R0, R121, R0 ;  /* 0x0000000079007221 */ /* 0x000fe20000000000 */
[----:B---3--:R-:W-:-:S05]  /*4fe0*/  FADD R227, R122, R227 ;  /* 0x000000e37ae37221 */ /* 0x008fca0000000000 */
[----:B------:R0:W-:Y:S04]  /*4ff0*/  STL [R1], R227 ;  /* 0x000000e301007387 */ /* 0x0001e80000100800 */
[----:B0-----:R-:W3:Y:S02]  /*5000*/  LDL.LU R227, [R1+0x114] ;  /* 0x0001140001e37983 */ /* 0x001ee40000300800 */
[----:B---3--:R-:W-:-:S05]  /*5010*/  FADD R227, R123, R227 ;  /* 0x000000e37be37221 */ /* 0x008fca0000000000 */
[----:B------:R0:W-:Y:S04]  /*5020*/  STL [R1+0x4], R227 ;  /* 0x000004e301007387 */ /* 0x0001e80000100800 */
        /* <DEDUP_REMOVED lines=83> */
[----:B------:R0:W-:Y:S02]  /*5560*/  STL [R1+0x74], R227 ;  /* 0x000074e301007387 */ /* 0x0001e40000100800 */
.L_x_34:
[----:B0-----:R-:W-:-:S04]  /*5570*/  IMAD.U32 R227, RZ, RZ, UR39 ;  /* 0x00000027ffe37e24 */ /* 0x001fc8000f8e00ff */
[----:B------:R0:W-:Y:S01]  /*5580*/  SYNCS.ARRIVE.TRANS64.A1T0 RZ, [R227+UR36], RZ ;  /* 0x000000ffe3ff79a7 */ /* 0x0001e20008100024 */
[----:B------:R-:W-:Y:S02]  /*5590*/  WARPGROUP.DEPBAR.LE gsb0, 0x0 ;  /* 0x00008000000079c5 */ /* 0x000fe40000010000 */
[----:B------:R-:W3:Y:S02]  /*55a0*/  LDC R24, c[0x0][0x28c] ;  /* 0x0000a300ff187b82 */ /* 0x000ee40000000800 */
[----:B---3--:R-:W-:-:S13]  /*55b0*/  ISETP.GE.AND P0, PT, R24, 0x1, PT ;  /* 0x000000011800780c */ /* 0x008fda0003f06270 */
[----:B0-----:R-:W-:Y:S05]  /*55c0*/  @!P0 BRA `(.L_x_35) ;  /* 0x0000000000588947 */ /* 0x001fea0003800000 */
[----:B------:R-:W-:-:S06]  /*55d0*/  UISETP.NE.AND UP0, UPT, UR38, 0x3, UPT ;  /* 0x000000032600788c */ /* 0x000fcc000bf05270 */
[----:B------:R-:W-:-:S13]  /*55e0*/  PLOP3.LUT P0, PT, PT, PT, UP0, 0x80, 0x0 ;  /* 0x000000000000781c */ /* 0x000fda0003f0f008 */
[----:B------:R-:W-:Y:S05]  /*55f0*/  @!P0 BRA `(.L_x_36) ;  /* 0x0000000000048947 */ /* 0x000fea0003800000 */
[----:B------:R-:W-:Y:S01]  /*5600*/  BPT.TRAP 0x1 ;  /* 0x000000040000795c */ /* 0x000fe20000300000 */
.L_x_36:
[----:B-----5:R0:W-:Y:S04]  /*5610*/  STL [R1+0xa4], R0 ;  /* 0x0000a40001007387 */ /* 0x0201e80000100800 */
[----:B------:R-:W3:Y:S04]  /*5620*/  LDL R227, [R1+0x80] ;  /* 0x0000800001e37983 */ /* 0x000ee80000100800 */
[----:B0-----:R-:W4:Y:S01]  /*5630*/  LDL R0, [R1+0x78] ;  /* 0x0000780001007983 */ /* 0x001f220000100800 */
[----:B------:R-:W-:Y:S01]  /*5640*/  IMAD.U32 R25, RZ, RZ, UR16 ;  /* 0x00000010ff197e24 */ /* 0x000fe2000f8e00ff */
[----:B----4-:R-:W-:-:S02]  /*5650*/  ISETP.NE.AND P0, PT, R0, RZ, PT ;  /* 0x000000ff0000720c */ /* 0x010fc40003f05270 */
[----:B------:R0:W5:Y:S11]  /*5660*/  LDL.LU R0, [R1+0xa4] ;  /* 0x0000a40001007983 */ /* 0x0001760000300800 */
[----:B------:R-:W-:-:S05]  /*5670*/  VOTEU.ANY UP0, P0 ;  /* 0x00000000003f7886 */ /* 0x000fca0000000100 */
[----:B------:R-:W-:-:S06]  /*5680*/  @UP0 UIADD3 UR4, UR12, UR15, URZ ;  /* 0x0000000f0c040290 */ /* 0x000fcc000fffe03f */
[----:B------:R-:W-:-:S04]  /*5690*/  IMAD.U32 R24, RZ, RZ, UR4 ;  /* 0x00000004ff187e24 */ /* 0x000fc8000f8e00ff */
[----:B------:R-:W-:-:S05]  /*56a0*/  @P0 IMAD.SHL.U32 R24, R24, 0x8, RZ ;  /* 0x0000000818180824 */ /* 0x000fca00078e00ff */
[----:B------:R-:W-:Y:S01]  /*56b0*/  @P0 LOP3.LUT R24, R24, 0x18, RZ, 0xc0, !PT ;  /* 0x0000001818180812 */ /* 0x000fe200078ec0ff */
[----:B------:R-:W-:-:S03]  /*56c0*/  UISETP.GT.U32.AND UP0, UPT, UR7, 0x1, UPT ;  /* 0x000000010700788c */ /* 0x000fc6000bf04070 */
[----:B------:R-:W-:-:S04]  /*56d0*/  @P0 IADD3 R24, R25, 0x20, R24 ;  /* 0x0000002019180810 */ /* 0x000fc80007ffe018 */
[----:B---3--:R-:W-:-:S04]  /*56e0*/  @P0 PRMT R24, R227, 0x654, R24 ;  /* 0x00000654e3180816 */ /* 0x008fc80000000018 */
[----:B------:R0:W-:Y:S01]  /*56f0*/  @P0 SYNCS.ARRIVE.TRANS64.RED.A1T0 RZ, [R24+URZ], RZ ;  /* 0x000000ff18ff09a7 */ /* 0x0001e2000810043f */
[----:B------:R-:W-:-:S13]  /*5700*/  PLOP3.LUT P0, PT, PT, PT, UP0, 0x80, 0x0 ;  /* 0x000000000000781c */ /* 0x000fda0003f0f008 */
[----:B0-----:R-:W-:Y:S05]  /*5710*/  @P0 BRA `(.L_x_35) ;  /* 0x0000000000040947 */ /* 0x001fea0003800000 */
[----:B------:R-:W-:Y:S01]  /*5720*/  BPT.TRAP 0x1 ;  /* 0x000000040000795c */ /* 0x000fe20000300000 */
.L_x_35:
[----:B------:R-:W3:Y:S01]  /*5730*/  LDL R227, [R1+0x8c] ;  /* 0x00008c0001e37983 */ /* 0x000ee20000100800 */
[----:B------:R-:W-:Y:S01]  /*5740*/  IMAD.U32 R24, RZ, RZ, UR35 ;  /* 0x00000023ff187e24 */ /* 0x000fe2000f8e00ff */
[----:B------:R-:W0:Y:S04]  /*5750*/  LDC R35, c[0x0][0x288] ;  /* 0x0000a200ff237b82 */ /* 0x000e280000000800 */
[----:B------:R-:W-:-:S04]  /*5760*/  SHF.L.U32 R24, R24, 0x1f, RZ ;  /* 0x0000001f18187819 */ /* 0x000fc800000006ff */
[----:B------:R-:W4:Y:S01]  /*5770*/  SYNCS.PHASECHK.TRANS64.TRYWAIT P0, [UR17+0x8], R24 ;  /* 0x00000818ff0075a7 */ /* 0x000f220008000151 */
[----:B---3--:R-:W-:Y:S01]  /*5780*/  IMAD.SHL.U32 R32, R227, 0x40, RZ ;  /* 0x00000040e3207824 */ /* 0x008fe200078e00ff */
[----:B0---4-:R-:W-:Y:S06]  /*5790*/  @!P0 BRA `(.L_x_37) ;  /* 0x000000ac00348947 */ /* 0x011fec0003800000 */
.L_x_323:
[----:B------:R-:W3:Y:S01]  /*57a0*/  LDL.LU R227, [R1+0x90] ;  /* 0x0000900001e37983 */ /* 0x000ee20000300800 */
[----:B------:R-:W-:Y:S02]  /*57b0*/  ULDC UR4, c[0x0][0x284] ;  /* 0x0000a10000047ab9 */ /* 0x000fe40000000800 */
[----:B------:R-:W-:Y:S01]  /*57c0*/  ISETP.GE.AND P0, PT, R32, UR4, PT ;  /* 0x0000000420007c0c */ /* 0x000fe2000bf06270 */
[----:B---3--:R-:W-:-:S05]  /*57d0*/  IMAD.SHL.U32 R37, R227, 0x100, RZ ;  /* 0x00000100e3257824 */ /* 0x008fca00078e00ff */
[----:B------:R-:W-:-:S13]  /*57e0*/  ISETP.GE.OR P0, PT, R37, R35, P0 ;  /* 0x000000232500720c */ /* 0x000fda0000706670 */
[----:B------:R-:W-:Y:S05]  /*57f0*/  @P0 BRA `(.L_x_38) ;  /* 0x00000090001c0947 */ /* 0x000fea0003800000 */
[----:B------:R3:W-:Y:S01]  /*5800*/  STL.64 [R1+0xb0], R4 ;  /* 0x0000b00401007387 */ /* 0x0007e20000100a00 */
[----:B------:R-:W-:Y:S01]  /*5810*/  ULDC.64 UR4, c[0x0][0x5d0] ;  /* 0x0001740000047ab9 */ /* 0x000fe20000000a00 */
[----:B------:R-:W4:Y:S02]  /*5820*/  LDC.64 R26, c[0x0][0x5c8] ;  /* 0x00017200ff1a7b82 */ /* 0x000f240000000a00 */
[----:B---3--:R-:W3:Y:S04]  /*5830*/  LDL.64 R4, [R1+0x98] ;  /* 0x0000980001047983 */ /* 0x008ee80000100a00 */
[----:B-----5:R0:W-:Y:S04]  /*5840*/  STL [R1+0xa8], R2 ;  /* 0x0000a80201007387 */ /* 0x0201e80000100800 */
[----:B0-----:R-:W3:Y:S04]  /*5850*/  LDL.LU R2, [R1+0x8c] ;  /* 0x00008c0001027983 */ /* 0x001ee80000300800 */
[----:B------:R0:W-:Y:S04]  /*5860*/  STL [R1+0xa4], R0 ;  /* 0x0000a40001007387 */ /* 0x0001e80000100800 */
[----:B------:R-:W2:Y:S04]  /*5870*/  LDL R227, [R1+0x7c] ;  /* 0x00007c0001e37983 */ /* 0x000ea80000100800 */
[----:B0-----:R-:W4:Y:S01]  /*5880*/  LDL R0, [R1+0x94] ;  /* 0x0000940001007983 */ /* 0x001f220000100800 */
[----:B------:R-:W0:Y:S02]  /*5890*/  S2R R24, SR_TID.X ;  /* 0x0000000000187919 */ /* 0x000e240000002100 */
[----:B0-----:R-:W-:-:S04]  /*58a0*/  SHF.R.S32.HI R25, RZ, 0x1f, R24 ;  /* 0x0000001fff197819 */ /* 0x001fc80000011418 */
[----:B------:R-:W-:-:S04]  /*58b0*/  LEA.HI R25, R25, R24, RZ, 0x7 ;  /* 0x0000001819197211 */ /* 0x000fc800078f38ff */
[----:B------:R-:W-:-:S05]  /*58c0*/  LOP3.LUT R25, R25, 0xffffff80, RZ, 0xc0, !PT ;  /* 0xffffff8019197812 */ /* 0x000fca00078ec0ff */
[----:B------:R-:W-:Y:S01]  /*58d0*/  IMAD.IADD R25, R24, 0x1, -R25 ;  /* 0x0000000118197824 */ /* 0x000fe200078e0a19 */
[----:B--2---:R-:W-:-:S05]  /*58e0*/  SHF.R.S32.HI R38, RZ, 0x1f, R227 ;  /* 0x0000001fff267819 */ /* 0x004fca00000114e3 */
[----:B------:R-:W-:-:S04]  /*58f0*/  IMAD R30, R38, UR4, RZ ;  /* 0x00000004261e7c24 */ /* 0x000fc8000f8e02ff */
[----:B------:R-:W-:Y:S02]  /*5900*/  IMAD R33, R227, UR5, R30 ;  /* 0x00000005e3217c24 */ /* 0x000fe4000f8e021e */
[----:B---3--:R-:W-:Y:S02]  /*5910*/  IMAD.WIDE R30, R2, 0x40, R4 ;  /* 0x00000040021e7825 */ /* 0x008fe400078e0204 */
[----:B------:R0:W5:Y:S02]  /*5920*/  LDL.LU.64 R4, [R1+0xb0] ;  /* 0x0000b00001047983 */ /* 0x0001640000300a00 */
[----:B----4-:R-:W-:Y:S02]  /*5930*/  IMAD.IADD R39, R0, 0x1, -R32 ;  /* 0x0000000100277824 */ /* 0x010fe400078e0a20 */
[----:B------:R0:W5:Y:S04]  /*5940*/  LDL.LU R2, [R1+0xa8] ;  /* 0x0000a80001027983 */ /* 0x0001680000300800 */
[----:B------:R0:W5:Y:S01]  /*5950*/  LDL.LU R0, [R1+0xa4] ;  /* 0x0000a40001007983 */ /* 0x0001620000300800 */
[----:B------:R-:W-:-:S04]  /*5960*/  SHF.R.S32.HI R24, RZ, 0x1f, R25 ;  /* 0x0000001fff187819 */ /* 0x000fc80000011419 */
[----:B------:R-:W-:-:S04]  /*5970*/  LEA.HI R24, R24, R25, RZ, 0x2 ;  /* 0x0000001918187211 */ /* 0x000fc800078f10ff */
[----:B------:R-:W-:-:S05]  /*5980*/  LOP3.LUT R24, R24, 0xfffffffc, RZ, 0xc0, !PT ;  /* 0xfffffffc18187812 */ /* 0x000fca00078ec0ff */
[----:B------:R-:W-:-:S04]  /*5990*/  IMAD.IADD R40, R25, 0x1, -R24 ;  /* 0x0000000119287824 */ /* 0x000fc800078e0a18 */
[----:B------:R-:W-:-:S05]  /*59a0*/  IMAD.SHL.U32 R28, R40, 0x2, RZ ;  /* 0x00000002281c7824 */ /* 0x000fca00078e00ff */
[----:B------:R-:W-:-:S03]  /*59b0*/  SHF.R.S32.HI R29, RZ, 0x1f, R28 ;  /* 0x0000001fff1d7819 */ /* 0x000fc6000001141c */
[----:B------:R-:W-:Y:S01]  /*59c0*/  IMAD.WIDE.U32 R24, R227, UR4, R28 ;  /* 0x00000004e3187c25 */ /* 0x000fe2000f8e001c */
[----:B------:R-:W-:Y:S01]  /*59d0*/  SHF.R.S32.HI R36, RZ, 0x1f, R37 ;  /* 0x0000001fff247819 */ /* 0x000fe20000011425 */
[----:B------:R-:W-:Y:S01]  /*59e0*/  ULDC.64 UR4, c[0x0][0x5c0] ;  /* 0x0001700000047ab9 */ /* 0x000fe20000000a00 */
[----:B------:R-:W-:Y:S01]  /*59f0*/  IADD3 R24, P0, R37, R24, RZ ;  /* 0x0000001825187210 */ /* 0x000fe20007f1e0ff */
[----:B------:R-:W-:-:S03]  /*5a00*/  IMAD R34, R31, R26, RZ ;  /* 0x0000001a1f227224 */ /* 0x000fc600078e02ff */
[----:B------:R-:W-:Y:S01]  /*5a10*/  IADD3.X R25, R36, R25, R33, P0, !PT ;  /* 0x0000001924197210 */ /* 0x000fe200007fe421 */
[C---:B------:R-:W-:Y:S02]  /*5a20*/  IMAD R33, R30.reuse, R27, R34 ;  /* 0x0000001b1e217224 */ /* 0x040fe400078e0222 */
[----:B------:R-:W-:-:S04]  /*5a30*/  IMAD.WIDE.U32 R24, R30, R26, R24 ;  /* 0x0000001a1e187225 */ /* 0x000fc800078e0018 */
[----:B------:R-:W-:Y:S01]  /*5a40*/  IMAD.IADD R33, R25, 0x1, R33 ;  /* 0x0000000119217824 */ /* 0x000fe200078e0221 */
[----:B------:R-:W-:-:S04]  /*5a50*/  LEA R25, P0, R26, R24, 0x3 ;  /* 0x000000181a197211 */ /* 0x000fc800078018ff */
[----:B------:R-:W-:Y:S02]  /*5a60*/  LEA.HI.X R27, R26, R33, R27, 0x3, P0 ;  /* 0x000000211a1b7211 */ /* 0x000fe400000f1c1b */
[----:B------:R-:W-:Y:S02]  /*5a70*/  FSETP.NEU.AND P0, PT, RZ, UR27, PT ;  /* 0x0000001bff007c0b */ /* 0x000fe4000bf0d000 */
[----:B------:R-:W-:Y:S02]  /*5a80*/  IADD3 R24, P1, R24, UR4, RZ ;  /* 0x0000000418187c10 */ /* 0x000fe4000ff3e0ff */
[----:B------:R-:W-:Y:S01]  /*5a90*/  IADD3 R26, P2, R25, UR4, RZ ;  /* 0x00000004191a7c10 */ /* 0x000fe2000ff5e0ff */
[----:B------:R-:W-:Y:S01]  /*5aa0*/  IMAD R34, R40, -0x2, R35 ;  /* 0xfffffffe28227824 */ /* 0x000fe200078e0223 */
[----:B------:R-:W-:Y:S01]  /*5ab0*/  IADD3.X R25, R33, UR5, RZ, P1, !PT ;  /* 0x0000000521197c10 */ /* 0x000fe20008ffe4ff */
[----:B------:R-:W-:Y:S01]  /*5ac0*/  BSSY B0, `(.L_x_38) ;  /* 0x00008da000007945 */ /* 0x000fe20003800000 */
[----:B------:R-:W-:Y:S01]  /*5ad0*/  IADD3.X R27, R27, UR5, RZ, P2, !PT ;  /* 0x000000051b1b7c10 */ /* 0x000fe200097fe4ff */
[----:B------:R-:W-:-:S04]  /*5ae0*/  IMAD.IADD R34, R34, 0x1, -R37 ;  /* 0x0000000122227824 */ /* 0x000fc800078e0a25 */
[----:B0-----:R-:W-:Y:S05]  /*5af0*/  @!P0 BRA `(.L_x_39) ;  /* 0x0000006800d88947 */ /* 0x001fea0003800000 */
[----:B------:R-:W-:Y:S01]  /*5b00*/  ULDC.64 UR4, c[0x0][0x5b8] ;  /* 0x00016e0000047ab9 */ /* 0x000fe20000000a00 */
[----:B------:R-:W-:Y:S01]  /*5b10*/  ULDC.64 UR8, c[0x0][0x5a8] ;  /* 0x00016a0000087ab9 */ /* 0x000fe20000000a00 */
[----:B------:R-:W-:Y:S01]  /*5b20*/  IMAD.WIDE.U32 R28, R227, UR4, R28 ;  /* 0x00000004e31c7c25 */ /* 0x000fe2000f8e001c */
[----:B------:R-:W-:Y:S03]  /*5b30*/  BSSY B1, `(.L_x_40) ;  /* 0x0000010000017945 */ /* 0x000fe60003800000 */
[----:B------:R-:W-:-:S04]  /*5b40*/  IMAD R32, R38, UR4, RZ ;  /* 0x0000000426207c24 */ /* 0x000fc8000f8e02ff */
[----:B------:R-:W-:Y:S01]  /*5b50*/  IMAD R33, R227, UR5, R32 ;  /* 0x00000005e3217c24 */ /* 0x000fe2000f8e0220 */
[----:B------:R-:W-:Y:S01]  /*5b60*/  IADD3 R32, P0, R37, R28, RZ ;  /* 0x0000001c25207210 */ /* 0x000fe20007f1e0ff */
[----:B------:R-:W-:Y:S02]  /*5b70*/  ULDC.64 UR4, c[0x0][0x5b0] ;  /* 0x00016c0000047ab9 */ /* 0x000fe40000000a00 */
[----:B------:R-:W-:Y:S01]  /*5b80*/  IMAD R35, R31, UR4, RZ ;  /* 0x000000041f237c24 */ /* 0x000fe2000f8e02ff */
[----:B------:R-:W-:Y:S02]  /*5b90*/  IADD3.X R33, R36, R29, R33, P0, !PT ;  /* 0x0000001d24217210 */ /* 0x000fe400007fe421 */
[----:B------:R-:W-:Y:S01]  /*5ba0*/  ISETP.GE.AND P0, PT, R39, 0x1, PT ;  /* 0x000000012700780c */ /* 0x000fe20003f06270 */
[C---:B------:R-:W-:Y:S02]  /*5bb0*/  IMAD R35, R30.reuse, UR5, R35 ;  /* 0x000000051e237c24 */ /* 0x040fe4000f8e0223 */
[----:B------:R-:W-:Y:S01]  /*5bc0*/  IMAD.WIDE.U32 R28, R30, UR4, R32 ;  /* 0x000000041e1c7c25 */ /* 0x000fe2000f8e0020 */
[----:B------:R-:W-:-:S02]  /*5bd0*/  ISETP.LT.OR P2, PT, R34, 0x1, !P0 ;  /* 0x000000012200780c */ /* 0x000fc40004741670 */
[----:B------:R-:W-:-:S04]  /*5be0*/  IADD3 R28, P1, R28, UR8, RZ ;  /* 0x000000081c1c7c10 */ /* 0x000fc8000ff3e0ff */
[--C-:B------:R-:W-:Y:S02]  /*5bf0*/  IADD3.X R29, R29, UR9, R35.reuse, P1, !PT ;  /* 0x000000091d1d7c10 */ /* 0x100fe40008ffe423 */
[----:B------:R-:W-:-:S05]  /*5c00*/  PRMT R35, RZ, 0x7610, R35 ;  /* 0x00007610ff237816 */ /* 0x000fca0000000023 */
[----:B------:R-:W-:Y:S05]  /*5c10*/  @P2 BRA `(.L_x_41) ;  /* 0x0000000000042947 */ /* 0x000fea0003800000 */
[----:B------:R0:W5:Y:S02]  /*5c20*/  LDG.E.U8 R35, desc[UR22][R28.64] ;  /* 0x000000161c237981 */ /* 0x000164000c1e1100 */
.L_x_41:
[----:B------:R-:W-:Y:S05]  /*5c30*/  BSYNC B1 ;  /* 0x0000000000017941 */ /* 0x000fea0003800000 */
.L_x_40:
[----:B-----5:R-:W-:Y:S01]  /*5c40*/  LOP3.LUT R35, R35, 0xff, RZ, 0xc0, !PT ;  /* 0x000000ff23237812 */ /* 0x020fe200078ec0ff */
[----:B------:R-:W-:Y:S01]  /*5c50*/  BSSY B1, `(.L_x_42) ;  /* 0x000000b000017945 */ /* 0x000fe20003800000 */
[----:B------:R-:W-:Y:S02]  /*5c60*/  ISETP.LT.OR P3, PT, R34, 0x2, !P0 ;  /* 0x000000022200780c */ /* 0x000fe40004761670 */
[----:B------:R-:W-:-:S05]  /*5c70*/  F2FP.F16.E4M3.UNPACK_B R35, R35 ;  /* 0x00000023ff23723e */ /* 0x000fca00020006ff */
[----:B------:R-:W-:-:S05]  /*5c80*/  HADD2.F32 R35, -RZ, R35.H0_H0 ;  /* 0x20000023ff237230 */ /* 0x000fca0000004100 */
[----:B------:R-:W-:-:S04]  /*5c90*/  FMUL R35, R35, UR27 ;  /* 0x0000001b23237c20 */ /* 0x000fc80008400000 */
[----:B------:R-:W-:-:S05]  /*5ca0*/  FFMA R35, R226, UR28, R35 ;  /* 0x0000001ce2237c23 */ /* 0x000fca0008000023 */
[----:B------:R-:W-:Y:S02]  /*5cb0*/  F2FP.SATFINITE.E4M3.F32.PACK_AB_MERGE_C R37, RZ, R35, RZ ;  /* 0x00000023ff25723e */ /* 0x000fe400048070ff */
[----:B------:R-:W-:-:S03]  /*5cc0*/  PRMT R35, RZ, 0x7610, R35 ;  /* 0x00007610ff237816 */ /* 0x000fc60000000023 */
[----:B------:R2:W-:Y:S01]  /*5cd0*/  @!P2 STG.E.U8 desc[UR22][R24.64], R37 ;  /* 0x000000251800a986 */ /* 0x0005e2000c101116 */
[----:B------:R-:W-:Y:S05]  /*5ce0*/  @P3 BRA `(.L_x_43) ;  /* 0x0000000000043947 */ /* 0x000fea0003800000 */
[----:B------:R3:W5:Y:S02]  /*5cf0*/  LDG.E.U8 R35, desc[UR22][R28.64+0x1] ;  /* 0x000001161c237981 */ /* 0x000764000c1e1100 */
.L_x_43:
[----:B------:R-:W-:Y:S05]  /*5d00*/  BSYNC B1 ;  /* 0x0000000000017941 */ /* 0x000fea0003800000 */
.L_x_42:
[----:B-----5:R-:W-:Y:S01]  /*5d10*/  LOP3.LUT R35, R35, 0xff, RZ, 0xc0, !PT ;  /* 0x000000ff23237812 */ /* 0x020fe200078ec0ff */
[----:B------:R-:W-:Y:S01]  /*5d20*/  BSSY B1, `(.L_x_44) ;  /* 0x0000013000017945 */ /* 0x000fe20003800000 */
[----:B--2---:R-:W-:Y:S02]  /*5d30*/  IADD3 R37, P1, R30, 0x8, RZ ;  /* 0x000000081e257810 */ /* 0x004fe40007f3e0ff */
[----:B------:R-:W-:-:S03]  /*5d40*/  F2FP.F16.E4M3.UNPACK_B R35, R35 ;  /* 0x00000023ff23723e */ /* 0x000fc600020006ff */
[----:B------:R-:W-:Y:S01]  /*5d50*/  IMAD.X R31, RZ, RZ, R31, P1 ;  /* 0x000000ffff1f7224 */ /* 0x000fe200008e061f */
[----:B------:R-:W-:Y:S01]  /*5d60*/  ISETP.GE.AND P1, PT, R39, 0x9, PT ;  /* 0x000000092700780c */ /* 0x000fe20003f26270 */
[----:B------:R-:W-:Y:S02]  /*5d70*/  HADD2.F32 R35, -RZ, R35.H0_H0 ;  /* 0x20000023ff237230 */ /* 0x000fe40000004100 */
[----:B------:R-:W-:Y:S01]  /*5d80*/  IMAD R36, R31, UR4, RZ ;  /* 0x000000041f247c24 */ /* 0x000fe2000f8e02ff */
[----:B------:R-:W-:Y:S01]  /*5d90*/  ISETP.LT.OR P4, PT, R34, 0x1, !P1 ;  /* 0x000000012200780c */ /* 0x000fe20004f81670 */
[----:B------:R-:W-:-:S04]  /*5da0*/  IMAD.WIDE.U32 R32, R37, UR4, R32 ;  /* 0x0000000425207c25 */ /* 0x000fc8000f8e0020 */
[----:B------:R-:W-:Y:S01]  /*5db0*/  FMUL R30, R35, UR27 ;  /* 0x0000001b231e7c20 */ /* 0x000fe20008400000 */
[----:B------:R-:W-:-:S03]  /*5dc0*/  IMAD R37, R37, UR5, R36 ;  /* 0x0000000525257c24 */ /* 0x000fc6000f8e0224 */
[----:B------:R-:W-:Y:S01]  /*5dd0*/  FFMA R225, R225, UR28, R30 ;  /* 0x0000001ce1e17c23 */ /* 0x000fe2000800001e */
[----:B------:R-:W-:Y:S02]  /*5de0*/  IADD3 R30, P2, R32, UR8, RZ ;  /* 0x00000008201e7c10 */ /* 0x000fe4000ff5e0ff */
[----:B------:R-:W-:Y:S02]  /*5df0*/  PRMT R32, RZ, 0x7610, R32 ;  /* 0x00007610ff207816 */ /* 0x000fe40000000020 */
[----:B------:R-:W-:Y:S02]  /*5e00*/  F2FP.SATFINITE.E4M3.F32.PACK_AB_MERGE_C R225, RZ, R225, RZ ;  /* 0x000000e1ffe1723e */ /* 0x000fe400048070ff */
[----:B------:R-:W-:-:S03]  /*5e10*/  IADD3.X R31, R33, UR9, R37, P2, !PT ;  /* 0x00000009211f7c10 */ /* 0x000fc600097fe425 */
[----:B------:R2:W-:Y:S01]  /*5e20*/  @!P3 STG.E.U8 desc[UR22][R24.64+0x1], R225 ;  /* 0x000001e11800b986 */ /* 0x0005e2000c101116 */
[----:B------:R-:W-:Y:S05]  /*5e30*/  @P4 BRA `(.L_x_45) ;  /* 0x0000000000044947 */ /* 0x000fea0003800000 */
[----:B------:R4:W5:Y:S02]  /*5e40*/  LDG.E.U8 R32, desc[UR22][R30.64] ;  /* 0x000000161e207981 */ /* 0x000964000c1e1100 */
.L_x_45:
[----:B------:R-:W-:Y:S05]  /*5e50*/  BSYNC B1 ;  /* 0x0000000000017941 */ /* 0x000fea0003800000 */
.L_x_44:
[----:B-----5:R-:W-:Y:S01]  /*5e60*/  LOP3.LUT R32, R32, 0xff, RZ, 0xc0, !PT ;  /* 0x000000ff20207812 */ /* 0x020fe200078ec0ff */
[----:B------:R-:W-:Y:S01]  /*5e70*/  BSSY B1, `(.L_x_46) ;  /* 0x000000b000017945 */ /* 0x000fe20003800000 */
[----:B------:R-:W-:Y:S02]  /*5e80*/  ISETP.LT.OR P2, PT, R34, 0x2, !P1 ;  /* 0x000000022200780c */ /* 0x000fe40004f41670 */
[----:B------:R-:W-:-:S05]  /*5e90*/  F2FP.F16.E4M3.UNPACK_B R32, R32 ;  /* 0x00000020ff20723e */ /* 0x000fca00020006ff */
[----:B------:R-:W-:-:S05]  /*5ea0*/  HADD2.F32 R32, -RZ, R32.H0_H0 ;  /* 0x20000020ff207230 */ /* 0x000fca0000004100 */
[----:B------:R-:W-:Y:S01]  /*5eb0*/  FMUL R33, R32, UR27 ;  /* 0x0000001b20217c20 */ /* 0x000fe20008400000 */
[----:B------:R-:W-:-:S03]  /*5ec0*/  PRMT R32, RZ, 0x7610, R32 ;  /* 0x00007610ff207816 */ /* 0x000fc60000000020 */
[----:B------:R-:W-:-:S05]  /*5ed0*/  FFMA R33, R224, UR28, R33 ;  /* 0x0000001ce0217c23 */ /* 0x000fca0008000021 */
[----:B------:R-:W-:-:S05]  /*5ee0*/  F2FP.SATFINITE.E4M3.F32.PACK_AB_MERGE_C R33, RZ, R33, RZ ;  /* 0x00000021ff21723e */ /* 0x000fca00048070ff */
[----:B------:R0:W-:Y:S01]  /*5ef0*/  @!P4 STG.E.U8 desc[UR22][R26.64], R33 ;  /* 0x000000211a00c986 */ /* 0x0001e2000c101116 */
[----:B------:R-:W-:Y:S05]  /*5f00*/  @P2 BRA `(.L_x_47) ;  /* 0x0000000000042947 */ /* 0x000fea0003800000 */
[----:B------:R0:W5:Y:S02]  /*5f10*/  LDG.E.U8 R32, desc[UR22][R30.64+0x1] ;  /* 0x000001161e207981 */ /* 0x000164000c1e1100 */
.L_x_47:
[----:B------:R-:W-:Y:S05]  /*5f20*/  BSYNC B1 ;  /* 0x0000000000017941 */ /* 0x000fea0003800000 */
.L_x_46:
[----:B-----5:R-:W-:Y:S01]  /*5f30*/  LOP3.LUT R32, R32, 0xff, RZ, 0xc0, !PT ;  /* 0x000000ff20207812 */ /* 0x020fe200078ec0ff */
[----:B------:R-:W-:Y:S01]  /*5f40*/  BSSY B1, `(.L_x_48) ;  /* 0x000000b000017945 */ /* 0x000fe20003800000 */
[----:B------:R-:W-:Y:S02]  /*5f50*/  ISETP.LT.OR P3, PT, R34, 0x9, !P0 ;  /* 0x000000092200780c */ /* 0x000fe40004761670 */
[----:B------:R-:W-:-:S05]  /*5f60*/  F2FP.F16.E4M3.UNPACK_B R32, R32 ;  /* 0x00000020ff20723e */ /* 0x000fca00020006ff */
[----:B------:R-:W-:-:S05]  /*5f70*/  HADD2.F32 R32, -RZ, R32.H0_H0 ;  /* 0x20000020ff207230 */ /* 0x000fca0000004100 */
[----:B------:R-:W-:-:S04]  /*5f80*/  FMUL R32, R32, UR27 ;  /* 0x0000001b20207c20 */ /* 0x000fc80008400000 */
[----:B------:R-:W-:-:S05]  /*5f90*/  FFMA R32, R223, UR28, R32 ;  /* 0x0000001cdf207c23 */ /* 0x000fca0008000020 */
[----:B0-----:R-:W-:Y:S02]  /*5fa0*/  F2FP.SATFINITE.E4M3.F32.PACK_AB_MERGE_C R33, RZ, R32, RZ ;  /* 0x00000020ff21723e */ /* 0x001fe400048070ff */
[----:B------:R-:W-:-:S03]  /*5fb0*/  PRMT R32, RZ, 0x7610, R32 ;  /* 0x00007610ff207816 */ /* 0x000fc60000000020 */
[----:B------:R0:W-:Y:S01]  /*5fc0*/  @!P2 STG.E.U8 desc[UR22][R26.64+0x1], R33 ;  /* 0x000001211a00a986 */ /* 0x0001e2000c101116 */
[----:B------:R-:W-:Y:S05]  /*5fd0*/  @P3 BRA `(.L_x_49) ;  /* 0x0000000000043947 */ /* 0x000fea0003800000 */
[----:B------:R0:W5:Y:S02]  /*5fe0*/  LDG.E.U8 R32, desc[UR22][R28.64+0x8] ;  /* 0x000008161c207981 */ /* 0x000164000c1e1100 */
.L_x_49:
[----:B------:R-:W-:Y:S05]  /*5ff0*/  BSYNC B1 ;  /* 0x0000000000017941 */ /* 0x000fea0003800000 */
.L_x_48:
[----:B-----5:R-:W-:Y:S01]  /*6000*/  LOP3.LUT R32, R32, 0xff, RZ, 0xc0, !PT ;  /* 0x000000ff20207812 */ /* 0x020fe200078ec0ff */
[----:B------:R-:W-:Y:S01]  /*6010*/  BSSY B1, `(.L_x_50) ;  /* 0x000000b000017945 */ /* 0x000fe20003800000 */
[----:B------:R-:W-:Y:S02]  /*6020*/  ISETP.LT.OR P2, PT, R34, 0xa, !P0 ;  /* 0x0000000a2200780c */ /* 0x000fe40004741670 */
[----:B------:R-:W-:-:S05]  /*6030*/  F2FP.F16.E4M3.UNPACK_B R32, R32 ;  /* 0x00000020ff20723e */ /* 0x000fca00020006ff */
[----:B------:R-:W-:-:S05]  /*6040*/  HADD2.F32 R32, -RZ, R32.H0_H0 ;  /* 0x20000020ff207230 */ /* 0x000fca0000004100 */
[----:B0-----:R-:W-:Y:S01]  /*6050*/  FMUL R33, R32, UR27 ;  /* 0x0000001b20217c20 */ /* 0x001fe20008400000 */
[----:B------:R-:W-:-:S03]  /*6060*/  PRMT R32, RZ, 0x7610, R32 ;  /* 0x00007610ff207816 */ /* 0x000fc60000000020 */
[----:B------:R-:W-:-:S05]  /*6070*/  FFMA R33, R222, UR28, R33 ;  /* 0x0000001cde217c23 */ /* 0x000fca0008000021 */
[----:B------:R-:W-:-:S05]  /*6080*/  F2FP.SATFINITE.E4M3.F32.PACK_AB_MERGE_C R33, RZ, R33, RZ ;  /* 0x00000021ff21723e */ /* 0x000fca00048070ff */
[----:B------:R0:W-:Y:S01]  /*6090*/  @!P3 STG.E.U8 desc[UR22][R24.64+0x8], R33 ;  /* 0x000008211800b986 */ /* 0x0001e2000c101116 */
[----:B------:R-:W-:Y:S05]  /*60a0*/  @P2 BRA `(.L_x_51) ;  /* 0x0000000000042947 */ /* 0x000fea0003800000 */
[----:B------:R0:W5:Y:S02]  /*60b0*/  LDG.E.U8 R32, desc[UR22][R28.64+0x9] ;  /* 0x000009161c207981 */ /* 0x000164000c1e1100 */
.L_x_51:
[----:B------:R-:W-:Y:S05]  /*60c0*/  BSYNC B1 ;  /* 0x0000000000017941 */ /* 0x000fea0003800000 */
.L_x_50:
        /* <DEDUP_REMOVED lines=12> */
.L_x_53:
[----:B------:R-:W-:Y:S05]  /*6190*/  BSYNC B1 ;  /* 0x0000000000017941 */ /* 0x000fea0003800000 */
.L_x_52:
        /* <DEDUP_REMOVED lines=12> */
.L_x_55:
[----:B------:R-:W-:Y:S05]  /*6260*/  BSYNC B1 ;  /* 0x0000000000017941 */ /* 0x000fea0003800000 */
.L_x_54:
        /* <DEDUP_REMOVED lines=12> */
.L_x_57:
[----:B------:R-:W-:Y:S05]  /*6330*/  BSYNC B1 ;  /* 0x0000000000017941 */ /* 0x000fea0003800000 */
.L_x_56:
        /* <DEDUP_REMOVED lines=12> */
.L_x_59:
[----:B------:R-:W-:Y:S05]  /*6400*/  BSYNC B1 ;  /* 0x0000000000017941 */ /* 0x000fea0003800000 */
.L_x_58:
        /* <DEDUP_REMOVED lines=12> */
.L_x_61:
[----:B------:R-:W-:Y:S05]  /*64d0*/  BSYNC B1 ;  /* 0x0000000000017941 */ /* 0x000fea0003800000 */
.L_x_60:
        /* <DEDUP_REMOVED lines=12> */
.L_x_63:
[----:B------:R-:W-:Y:S05]  /*65a0*/  BSYNC B1 ;  /* 0x0000000000017941 */ /* 0x000fea0003800000 */
.L_x_62:
        /* <DEDUP_REMOVED lines=12> */
.L_x_65:
[----:B------:R-:W-:Y:S05]  /*6670*/  BSYNC B1 ;  /* 0x0000000000017941 */ /* 0x000fea0003800000 */
.L_x_64:
        /* <DEDUP_REMOVED lines=12> */
.L_x_67:
[----:B------:R-:W-:Y:S05]  /*6740*/  BSYNC B1 ;  /* 0x0000000000017941 */ /* 0x000fea0003800000 */
.L_x_66:
        /* <DEDUP_REMOVED lines=12> */
.L_x_69:
[----:B------:R-:W-:Y:S05]  /*6810*/  BSYNC B1 ;  /* 0x0000000000017941 */ /* 0x000fea0003800000 */
.L_x_68:
        /* <DEDUP_REMOVED lines=12> */
.L_x_71:
[----:B------:R-:W-:Y:S05]  /*68e0*/  BSYNC B1 ;  /* 0x0000000000017941 */ /* 0x000fea0003800000 */
.L_x_70:
        /* <DEDUP_REMOVED lines=12> */
.L_x_73:
[----:B------:R-:W-:Y:S05]  /*69b0*/  BSYNC B1 ;  /* 0x0000000000017941 */ /* 0x000fea0003800000 */
.L_x_72:
        /* <DEDUP_REMOVED lines=12> */
.L_x_75:
[----:B------:R-:W-:Y:S05]  /*6a80*/  BSYNC B1 ;  /* 0x0000000000017941 */ /* 0x000fea0003800000 */
.L_x_74:
        /* <DEDUP_REMOVED lines=12> */
.L_x_77:
[----:B------:R-:W-:Y:S05]  /*6b50*/  BSYNC B1 ;  /* 0x0000000000017941 */ /* 0x000fea0003800000 */
.L_x_76:
        /* <DEDUP_REMOVED lines=12> */
.L_x_79:
[----:B------:R-:W-:Y:S05]  /*6c20*/  BSYNC B1 ;  /* 0x0000000000017941 */ /* 0x000fea0003800000 */
.L_x_78:
        /* <DEDUP_REMOVED lines=12> */
.L_x_81:
[----:B------:R-:W-:Y:S05]  /*6cf0*/  BSYNC B1 ;  /* 0x0000000000017941 */ /* 0x000fea0003800000 */
.L_x_80:
        /* <DEDUP_REMOVED lines=12> */
.L_x_83:
[----:B------:R-:W-:Y:S05]  /*6dc0*/  BSYNC B1 ;  /* 0x0000000000017941 */ /* 0x000fea0003800000 */
.L_x_82:
        /* <DEDUP_REMOVED lines=12> */
.L_x_85:
[----:B------:R-:W-:Y:S05]  /*6e90*/  BSYNC B1 ;  /* 0x0000000000017941 */ /* 0x000fea0003800000 */
.L_x_84:
        /* <DEDUP_REMOVED lines=12> */
.L_x_87:
[----:B------:R-:W-:Y:S05]  /*6f60*/  BSYNC B1 ;  /* 0x0000000000017941 */ /* 0x000fea0003800000 */
.L_x_86:
        /* <DEDUP_REMOVED lines=12> */
.L_x_89:
[----:B------:R-:W-:Y:S05]  /*7030*/  BSYNC B1 ;  /* 0x0000000000017941 */ /* 0x000fea0003800000 */
.L_x_88:
        /* <DEDUP_REMOVED lines=12> */
.L_x_91:
[----:B------:R-:W-:Y:S05]  /*7100*/  BSYNC B1 ;  /* 0x0000000000017941 */ /* 0x000fea0003800000 */
.L_x_90:
        /* <DEDUP_REMOVED lines=12> */
.L_x_93:
[----:B------:R-:W-:Y:S05]  /*71d0*/  BSYNC B1 ;  /* 0x0000000000017941 */ /* 0x000fea0003800000 */
.L_x_92:
        /* <DEDUP_REMOVED lines=12> */
.L_x_95:
[----:B------:R-:W-:Y:S05]  /*72a0*/  BSYNC B1 ;  /* 0x0000000000017941 */ /* 0x000fea0003800000 */
.L_x_94:
        /* <DEDUP_REMOVED lines=12> */
.L_x_97:
[----:B------:R-:W-:Y:S05]  /*7370*/  BSYNC B1 ;  /* 0x0000000000017941 */ /* 0x000fea0003800000 */
.L_x_96:
        /* <DEDUP_REMOVED lines=12> */
.L_x_99:
[----:B------:R-:W-:Y:S05]  /*7440*/  BSYNC B1 ;  /* 0x0000000000017941 */ /* 0x000fea0003800000 */
.L_x_98:
        /* <DEDUP_REMOVED lines=12> */
.L_x_101:
[----:B------:R-:W-:Y:S05]  /*7510*/  BSYNC B1 ;  /* 0x0000000000017941 */ /* 0x000fea0003800000 */
.L_x_100:
        /* <DEDUP_REMOVED lines=12> */
.L_x_103:
[----:B------:R-:W-:Y:S05]  /*75e0*/  BSYNC B1 ;  /* 0x0000000000017941 */ /* 0x000fea0003800000 */
.L_x_102:
        /* <DEDUP_REMOVED lines=12> */
.L_x_105:
[----:B------:R-:W-:Y:S05]  /*76b0*/  BSYNC B1 ;  /* 0x0000000000017941 */ /* 0x000fea0003800000 */
.L_x_104:
        /* <DEDUP_REMOVED lines=12> */
.L_x_107:
[----:B------:R-:W-:Y:S05]  /*7780*/  BSYNC B1 ;  /* 0x0000000000017941 */ /* 0x000fea0003800000 */
.L_x_106:
        /* <DEDUP_REMOVED lines=12> */
.L_x_109:
[----:B------:R-:W-:Y:S05]  /*7850*/  BSYNC B1 ;  /* 0x0000000000017941 */ /* 0x000fea0003800000 */
.L_x_108:
        /* <DEDUP_REMOVED lines=12> */
.L_x_111:
[----:B------:R-:W-:Y:S05]  /*7920*/  BSYNC B1 ;  /* 0x0000000000017941 */ /* 0x000fea0003800000 */
.L_x_110:
        /* <DEDUP_REMOVED lines=12> */
.L_x_113:
[----:B------:R-:W-:Y:S05]  /*79f0*/  BSYNC B1 ;  /* 0x0000000000017941 */ /* 0x000fea0003800000 */
.L_x_112:
        /* <DEDUP_REMOVED lines=12> */
.L_x_115:
[----:B------:R-:W-:Y:S05]  /*7ac0*/  BSYNC B1 ;  /* 0x0000000000017941 */ /* 0x000fea0003800000 */
.L_x_114:
        /* <DEDUP_REMOVED lines=12> */
.L_x_117:
[----:B------:R-:W-:Y:S05]  /*7b90*/  BSYNC B1 ;  /* 0x0000000000017941 */ /* 0x000fea0003800000 */
.L_x_116:
        /* <DEDUP_REMOVED lines=12> */
.L_x_119:
[----:B------:R-:W-:Y:S05]  /*7c60*/  BSYNC B1 ;  /* 0x0000000000017941 */ /* 0x000fea0003800000 */
.L_x_118:
        /* <DEDUP_REMOVED lines=12> */
.L_x_121:
[----:B------:R-:W-:Y:S05]  /*7d30*/  BSYNC B1 ;  /* 0x0000000000017941 */ /* 0x000fea0003800000 */
.L_x_120:
        /* <DEDUP_REMOVED lines=12> */
.L_x_123:
[----:B------:R-:W-:Y:S05]  /*7e00*/  BSYNC B1 ;  /* 0x0000000000017941 */ /* 0x000fea0003800000 */
.L_x_122:
        /* <DEDUP_REMOVED lines=12> */
.L_x_125:
[----:B------:R-:W-:Y:S05]  /*7ed0*/  BSYNC B1 ;  /* 0x0000000000017941 */ /* 0x000fea0003800000 */
.L_x_124:
        /* <DEDUP_REMOVED lines=12> */
.L_x_127:
[----:B------:R-:W-:Y:S05]  /*7fa0*/  BSYNC B1 ;  /* 0x0000000000017941 */ /* 0x000fea0003800000 */
.L_x_126:
        /* <DEDUP_REMOVED lines=12> */
.L_x_129:
[----:B------:R-:W-:Y:S05]  /*8070*/  BSYNC B1 ;  /* 0x0000000000017941 */ /* 0x000fea0003800000 */
.L_x_128:
        /* <DEDUP_REMOVED lines=12> */
.L_x_131:
[----:B------:R-:W-:Y:S05]  /*8140*/  BSYNC B1 ;  /* 0x0000000000017941 */ /* 0x000fea0003800000 */
.L_x_130:
        /* <DEDUP_REMOVED lines=12> */
.L_x_133:
[----:B------:R-:W-:Y:S05]  /*8210*/  BSYNC B1 ;  /* 0x0000000000017941 */ /* 0x000fea0003800000 */
.L_x_132:
        /* <DEDUP_REMOVED lines=12> */
.L_x_135:
[----:B------:R-:W-:Y:S05]  /*82e0*/  BSYNC B1 ;  /* 0x0000000000017941 */ /* 0x000fea0003800000 */
.L_x_134:
        /* <DEDUP_REMOVED lines=12> */
.L_x_137:
[----:B------:R-:W-:Y:S05]  /*83b0*/  BSYNC B1 ;  /* 0x0000000000017941 */ /* 0x000fea0003800000 */
.L_x_136:
        /* <DEDUP_REMOVED lines=12> */
.L_x_139:
[----:B------:R-:W-:Y:S05]  /*8480*/  BSYNC B1 ;  /* 0x0000000000017941 */ /* 0x000fea0003800000 */
.L_x_138:
        /* <DEDUP_REMOVED lines=12> */
.L_x_141:
[----:B------:R-:W-:Y:S05]  /*8550*/  BSYNC B1 ;  /* 0x0000000000017941 */ /* 0x000fea0003800000 */
.L_x_140:
        /* <DEDUP_REMOVED lines=12> */
.L_x_143:
[----:B------:R-:W-:Y:S05]  /*8620*/  BSYNC B1 ;  /* 0x0000000000017941 */ /* 0x000fea0003800000 */
.L_x_142:
        /* <DEDUP_REMOVED lines=12> */
.L_x_145:
[----:B------:R-:W-:Y:S05]  /*86f0*/  BSYNC B1 ;  /* 0x0000000000017941 */ /* 0x000fea0003800000 */
.L_x_144:
        /* <DEDUP_REMOVED lines=12> */
.L_x_147:
[----:B------:R-:W-:Y:S05]  /*87c0*/  BSYNC B1 ;  /* 0x0000000000017941 */ /* 0x000fea0003800000 */
.L_x_146:
        /* <DEDUP_REMOVED lines=12> */
.L_x_149:
[----:B------:R-:W-:Y:S05]  /*8890*/  BSYNC B1 ;  /* 0x0000000000017941 */ /* 0x000fea0003800000 */
.L_x_148:
        /* <DEDUP_REMOVED lines=12> */
.L_x_151:
[----:B------:R-:W-:Y:S05]  /*8960*/  BSYNC B1 ;  /* 0x0000000000017941 */ /* 0x000fea0003800000 */
.L_x_150:
        /* <DEDUP_REMOVED lines=12> */
.L_x_153:
[----:B------:R-:W-:Y:S05]  /*8a30*/  BSYNC B1 ;  /* 0x0000000000017941 */ /* 0x000fea0003800000 */
.L_x_152:
        /* <DEDUP_REMOVED lines=12> */
.L_x_155:
[----:B------:R-:W-:Y:S05]  /*8b00*/  BSYNC B1 ;  /* 0x0000000000017941 */ /* 0x000fea0003800000 */
.L_x_154:
        /* <DEDUP_REMOVED lines=12> */
.L_x_157:
[----:B------:R-:W-:Y:S05]  /*8bd0*/  BSYNC B1 ;  /* 0x0000000000017941 */ /* 0x000fea0003800000 */
.L_x_156:
        /* <DEDUP_REMOVED lines=12> */
.L_x_159:
[----:B------:R-:W-:Y:S05]  /*8ca0*/  BSYNC B1 ;  /* 0x0000000000017941 */ /* 0x000fea0003800000 */
.L_x_158:
        /* <DEDUP_REMOVED lines=12> */
.L_x_161:
[----:B------:R-:W-:Y:S05]  /*8d70*/  BSYNC B1 ;  /* 0x0000000000017941 */ /* 0x000fea0003800000 */
.L_x_160:
        /* <DEDUP_REMOVED lines=12> */
.L_x_163:
[----:B------:R-:W-:Y:S05]  /*8e40*/  BSYNC B1 ;  /* 0x0000000000017941 */ /* 0x000fea0003800000 */
.L_x_162:
        /* <DEDUP_REMOVED lines=12> */
.L_x_165:
[----:B------:R-:W-:Y:S05]  /*8f10*/  BSYNC B1 ;  /* 0x0000000000017941 */ /* 0x000fea0003800000 */
.L_x_164:
        /* <DEDUP_REMOVED lines=12> */
.L_x_167:
[----:B------:R-:W-:Y:S05]  /*8fe0*/  BSYNC B1 ;  /* 0x0000000000017941 */ /* 0x000fea0003800000 */
.L_x_166:
        /* <DEDUP_REMOVED lines=12> */
.L_x_169:
[----:B------:R-:W-:Y:S05]  /*90b0*/  BSYNC B1 ;  /* 0x0000000000017941 */ /* 0x000fea0003800000 */
.L_x_168:
        /* <DEDUP_REMOVED lines=12> */
.L_x_171:
[----:B------:R-:W-:Y:S05]  /*9180*/  BSYNC B1 ;  /* 0x0000000000017941 */ /* 0x000fea0003800000 */
.L_x_170:
        /* <DEDUP_REMOVED lines=12> */
.L_x_173:
[----:B------:R-:W-:Y:S05]  /*9250*/  BSYNC B1 ;  /* 0x0000000000017941 */ /* 0x000fea0003800000 */
.L_x_172:
        /* <DEDUP_REMOVED lines=12> */
.L_x_175:
[----:B------:R-:W-:Y:S05]  /*9320*/  BSYNC B1 ;  /* 0x0000000000017941 */ /* 0x000fea0003800000 */
.L_x_174:
        /* <DEDUP_REMOVED lines=12> */
.L_x_177:
[----:B------:R-:W-:Y:S05]  /*93f0*/  BSYNC B1 ;  /* 0x0000000000017941 */ /* 0x000fea0003800000 */
.L_x_176:
        /* <DEDUP_REMOVED lines=12> */
.L_x_179:
[----:B------:R-:W-:Y:S05]  /*94c0*/  BSYNC B1 ;  /* 0x0000000000017941 */ /* 0x000fea0003800000 */
.L_x_178:
        /* <DEDUP_REMOVED lines=12> */
.L_x_181:
[----:B------:R-:W-:Y:S05]  /*9590*/  BSYNC B1 ;  /* 0x0000000000017941 */ /* 0x000fea0003800000 */
.L_x_180:
        /* <DEDUP_REMOVED lines=12> */
.L_x_183:
[----:B------:R-:W-:Y:S05]  /*9660*/  BSYNC B1 ;  /* 0x0000000000017941 */ /* 0x000fea0003800000 */
.L_x_182:
        /* <DEDUP_REMOVED lines=12> */
.L_x_185:
[----:B------:R-:W-:Y:S05]  /*9730*/  BSYNC B1 ;  /* 0x0000000000017941 */ /* 0x000fea0003800000 */
.L_x_184:
        /* <DEDUP_REMOVED lines=12> */
.L_x_187:
[----:B------:R-:W-:Y:S05]  /*9800*/  BSYNC B1 ;  /* 0x0000000000017941 */ /* 0x000fea0003800000 */
.L_x_186:
        /* <DEDUP_REMOVED lines=12> */
.L_x_189:
[----:B------:R-:W-:Y:S05]  /*98d0*/  BSYNC B1 ;  /* 0x0000000000017941 */ /* 0x000fea0003800000 */
.L_x_188:
        /* <DEDUP_REMOVED lines=12> */
.L_x_191:
[----:B------:R-:W-:Y:S05]  /*99a0*/  BSYNC B1 ;  /* 0x0000000000017941 */ /* 0x000fea0003800000 */
.L_x_190:
[----:B-----5:R-:W-:Y:S01]  /*99b0*/  LOP3.LUT R32, R32, 0xff, RZ, 0xc0, !PT ;  /* 0x000000ff20207812 */ /* 0x020fe200078ec0ff */
[----:B------:R-:W-:Y:S01]  /*99c0*/  BSSY B1, `(.L_x_192) ;  /* 0x000000b000017945 */ /* 0x000fe20003800000 */
[----:B------:R-:W-:Y:S02]  /*99d0*/  ISETP.LT.OR P3, PT, R34, 0x99, !P0 ;  /* 0x000000992200780c */ /* 0x000fe40004761670 */
[----:B------:R-:W-:-:S05]  /*99e0*/  F2FP.F16.E4M3.UNPACK_B R32, R32 ;  /* 0x00000020ff20723e */ /* 0x000fca00020006ff */
[----:B------:R-:W-:-:S05]  /*99f0*/  HADD2.F32 R32, -RZ, R32.H0_H0 ;  /* 0x20000020ff207230 */ /* 0x000fca0000004100 */
[----:B------:R-:W-:-:S04]  /*9a00*/  FMUL R32, R32, UR27 ;  /* 0x0000001b20207c20 */ /* 0x000fc80008400000 */
[----:B------:R-:W-:Y:S01]  /*9a10*/  FFMA R32, R23, UR28, R32 ;  /* 0x0000001c17207c23 */ /* 0x000fe20008000020 */
[----:B------:R-:W-:-:S04]  /*9a20*/  PRMT R23, RZ, 0x7610, R23 ;  /* 0x00007610ff177816 */ /* 0x000fc80000000017 */
[----:B0-----:R-:W-:-:S05]  /*9a30*/  F2FP.SATFINITE.E4M3.F32.PACK_AB_MERGE_C R33, RZ, R32, RZ ;  /* 0x00000020ff21723e */ /* 0x001fca00048070ff */
[----:B------:R0:W-:Y:S01]  /*9a40*/  @!P2 STG.E.U8 desc[UR22][R26.64+0x91], R33 ;  /* 0x000091211a00a986 */ /* 0x0001e2000c101116 */
[----:B------:R-:W-:Y:S05]  /*9a50*/  @P3 BRA `(.L_x_193) ;  /* 0x0000000000043947 */ /* 0x000fea0003800000 */
[----:B------:R0:W5:Y:S02]  /*9a60*/  LDG.E.U8 R23, desc[UR22][R28.64+0x98] ;  /* 0x000098161c177981 */ /* 0x000164000c1e1100 */
.L_x_193:
[----:B------:R-:W-:Y:S05]  /*9a70*/  BSYNC B1 ;  /* 0x0000000000017941 */ /* 0x000fea0003800000 */
.L_x_192:
        /* <DEDUP_REMOVED lines=8> */
[----:B------:R-:W-:-:S05]  /*9b00*/  F2FP.SATFINITE.E4M3.F32.PACK_AB_MERGE_C R23, RZ, R23, RZ ;  /* 0x00000017ff17723e */ /* 0x000fca00048070ff */
[----:B------:R0:W-:Y:S01]  /*9b10*/  @!P3 STG.E.U8 desc[UR22][R24.64+0x98], R23 ;  /* 0x000098171800b986 */ /* 0x0001e2000c101116 */
[----:B------:R-:W-:Y:S05]  /*9b20*/  @P2 BRA `(.L_x_195) ;  /* 0x0000000000042947 */ /* 0x000fea0003800000 */
[----:B------:R0:W5:Y:S02]  /*9b30*/  LDG.E.U8 R22, desc[UR22][R28.64+0x99] ;  /* 0x000099161c167981 */ /* 0x000164000c1e1100 */
.L_x_195:
[----:B------:R-:W-:Y:S05]  /*9b40*/  BSYNC B1 ;  /* 0x0000000000017941 */ /* 0x000fea0003800000 */
.L_x_194:
        /* <DEDUP_REMOVED lines=12> */
.L_x_197:
[----:B------:R-:W-:Y:S05]  /*9c10*/  BSYNC B1 ;  /* 0x0000000000017941 */ /* 0x000fea0003800000 */
.L_x_196:
        /* <DEDUP_REMOVED lines=12> */
.L_x_199:
[----:B------:R-:W-:Y:S05]  /*9ce0*/  BSYNC B1 ;  /* 0x0000000000017941 */ /* 0x000fea0003800000 */
.L_x_198:
        /* <DEDUP_REMOVED lines=12> */
.L_x_201:
[----:B------:R-:W-:Y:S05]  /*9db0*/  BSYNC B1 ;  /* 0x0000000000017941 */ /* 0x000fea0003800000 */
.L_x_200:
        /* <DEDUP_REMOVED lines=12> */
.L_x_203:
[----:B------:R-:W-:Y:S05]  /*9e80*/  BSYNC B1 ;  /* 0x0000000000017941 */ /* 0x000fea0003800000 */
.L_x_202:
        /* <DEDUP_REMOVED lines=12> */
.L_x_205:
[----:B------:R-:W-:Y:S05]  /*9f50*/  BSYNC B1 ;  /* 0x0000000000017941 */ /* 0x000fea0003800000 */
.L_x_204:
        /* <DEDUP_REMOVED lines=12> */
.L_x_207:
[----:B------:R-:W-:Y:S05]  /*a020*/  BSYNC B1 ;  /* 0x0000000000017941 */ /* 0x000fea0003800000 */
.L_x_206:
        /* <DEDUP_REMOVED lines=12> */
.L_x_209:
[----:B------:R-:W-:Y:S05]  /*a0f0*/  BSYNC B1 ;  /* 0x0000000000017941 */ /* 0x000fea0003800000 */
.L_x_208:
        /* <DEDUP_REMOVED lines=12> */
.L_x_211:
[----:B------:R-:W-:Y:S05]  /*a1c0*/  BSYNC B1 ;  /* 0x0000000000017941 */ /* 0x000fea0003800000 */
.L_x_210:
        /* <DEDUP_REMOVED lines=12> */
.L_x_213:
[----:B------:R-:W-:Y:S05]  /*a290*/  BSYNC B1 ;  /* 0x0000000000017941 */ /* 0x000fea0003800000 */
.L_x_212:
        /* <DEDUP_REMOVED lines=12> */
.L_x_215:
[----:B------:R-:W-:Y:S05]  /*a360*/  BSYNC B1 ;  /* 0x0000000000017941 */ /* 0x000fea0003800000 */
.L_x_214:
        /* <DEDUP_REMOVED lines=12> */
.L_x_217:
[----:B------:R-:W-:Y:S05]  /*a430*/  BSYNC B1 ;  /* 0x0000000000017941 */ /* 0x000fea0003800000 */
.L_x_216:
        /* <DEDUP_REMOVED lines=12> */
.L_x_219:
[----:B------:R-:W-:Y:S05]  /*a500*/  BSYNC B1 ;  /* 0x0000000000017941 */ /* 0x000fea0003800000 */
.L_x_218:
        /* <DEDUP_REMOVED lines=12> */
.L_x_221:
[----:B------:R-:W-:Y:S05]  /*a5d0*/  BSYNC B1 ;  /* 0x0000000000017941 */ /* 0x000fea0003800000 */
.L_x_220:
        /* <DEDUP_REMOVED lines=12> */
.L_x_223:
[----:B------:R-:W-:Y:S05]  /*a6a0*/  BSYNC B1 ;  /* 0x0000000000017941 */ /* 0x000fea0003800000 */
.L_x_222:
        /* <DEDUP_REMOVED lines=12> */
.L_x_225:
[----:B------:R-:W-:Y:S05]  /*a770*/  BSYNC B1 ;  /* 0x0000000000017941 */ /* 0x000fea0003800000 */
.L_x_224:
        /* <DEDUP_REMOVED lines=12> */
.L_x_227:
[----:B------:R-:W-:Y:S05]  /*a840*/  BSYNC B1 ;  /* 0x0000000000017941 */ /* 0x000fea0003800000 */
.L_x_226:
        /* <DEDUP_REMOVED lines=12> */
.L_x_229:
[----:B------:R-:W-:Y:S05]  /*a910*/  BSYNC B1 ;  /* 0x0000000000017941 */ /* 0x000fea0003800000 */
.L_x_228:
        /* <DEDUP_REMOVED lines=12> */
.L_x_231:
[----:B------:R-:W-:Y:S05]  /*a9e0*/  BSYNC B1 ;  /* 0x0000000000017941 */ /* 0x000fea0003800000 */
.L_x_230:
        /* <DEDUP_REMOVED lines=12> */
.L_x_233:
[----:B------:R-:W-:Y:S05]  /*aab0*/  BSYNC B1 ;  /* 0x0000000000017941 */ /* 0x000fea0003800000 */
.L_x_232:
        /* <DEDUP_REMOVED lines=12> */
.L_x_235:
[----:B------:R-:W-:Y:S05]  /*ab80*/  BSYNC B1 ;  /* 0x0000000000017941 */ /* 0x000fea0003800000 */
.L_x_234:
[----:B-----5:R-:W-:Y:S01]  /*ab90*/  LOP3.LUT R2, R2, 0xff, RZ, 0xc0, !PT ;  /* 0x000000ff02027812 */ /* 0x020fe200078ec0ff */
[----:B------:R-:W-:Y:S01]  /*aba0*/  BSSY B1, `(.L_x_236) ;  /* 0x000000b000017945 */ /* 0x000fe20003800000 */
[----:B------:R-:W-:Y:S02]  /*abb0*/  ISETP.LT.OR P3, PT, R34, 0xc1, !P1 ;  /* 0x000000c12200780c */ /* 0x000fe40004f61670 */
[----:B------:R-:W-:-:S05]  /*abc0*/  F2FP.F16.E4M3.UNPACK_B R2, R2 ;  /* 0x00000002ff02723e */ /* 0x000fca00020006ff */
[----:B------:R-:W-:-:S05]  /*abd0*/  HADD2.F32 R2, -RZ, R2.H0_H0 ;  /* 0x20000002ff027230 */ /* 0x000fca0000004100 */
[----:B0-----:R-:W-:-:S04]  /*abe0*/  FMUL R3, R2, UR27 ;  /* 0x0000001b02037c20 */ /* 0x001fc80008400000 */
[----:B------:R-:W-:Y:S01]  /*abf0*/  FFMA R3, R0, UR28, R3 ;  /* 0x0000001c00037c23 */ /* 0x000fe20008000003 */
[----:B------:R-:W-:-:S04]  /*ac00*/  PRMT R0, RZ, 0x7610, R0 ;  /* 0x00007610ff007816 */ /* 0x000fc80000000000 */
[----:B------:R-:W-:-:S05]  /*ac10*/  F2FP.SATFINITE.E4M3.F32.PACK_AB_MERGE_C R3, RZ, R3, RZ ;  /* 0x00000003ff03723e */ /* 0x000fca00048070ff */
[----:B------:R0:W-:Y:S01]  /*ac20*/  @!P2 STG.E.U8 desc[UR22][R24.64+0xc1], R3 ;  /* 0x0000c1031800a986 */ /* 0x0001e2000c101116 */
[----:B------:R-:W-:Y:S05]  /*ac30*/  @P3 BRA `(.L_x_237) ;  /* 0x0000000000043947 */ /* 0x000fea0003800000 */
[----:B------:R0:W5:Y:S02]  /*ac40*/  LDG.E.U8 R0, desc[UR22][R30.64+0xc0] ;  /* 0x0000c0161e007981 */ /* 0x000164000c1e1100 */
.L_x_237:
[----:B------:R-:W-:Y:S05]  /*ac50*/  BSYNC B1 ;  /* 0x0000000000017941 */ /* 0x000fea0003800000 */
.L_x_236:
[----:B------:R-:W2:Y:S01]  /*ac60*/  LDL.LU R2, [R1] ;  /* 0x0000000001027983 */ /* 0x000ea20000300800 */
[----:B-----5:R-:W-:Y:S01]  /*ac70*/  LOP3.LUT R0, R0, 0xff, RZ, 0xc0, !PT ;  /* 0x000000ff00007812 */ /* 0x020fe200078ec0ff */
[----:B------:R-:W-:Y:S01]  /*ac80*/  BSSY B1, `(.L_x_238) ;  /* 0x000000b000017945 */ /* 0x000fe20003800000 */
[----:B------:R-:W-:Y:S02]  /*ac90*/  ISETP.LT.OR P2, PT, R34, 0xc2, !P1 ;  /* 0x000000c22200780c */ /* 0x000fe40004f41670 */
[----:B------:R-:W-:-:S05]  /*aca0*/  F2FP.F16.E4M3.UNPACK_B R0, R0 ;  /* 0x00000000ff00723e */ /* 0x000fca00020006ff */
[----:B------:R-:W-:-:S05]  /*acb0*/  HADD2.F32 R0, -RZ, R0.H0_H0 ;  /* 0x20000000ff007230 */ /* 0x000fca0000004100 */
[----:B------:R-:W-:-:S04]  /*acc0*/  FMUL R0, R0, UR27 ;  /* 0x0000001b00007c20 */ /* 0x000fc80008400000 */
[----:B--2---:R-:W-:-:S05]  /*acd0*/  FFMA R0, R2, UR28, R0 ;  /* 0x0000001c02007c23 */ /* 0x004fca0008000000 */
[----:B0-----:R-:W-:Y:S02]  /*ace0*/  F2FP.SATFINITE.E4M3.F32.PACK_AB_MERGE_C R3, RZ, R0, RZ ;  /* 0x00000000ff03723e */ /* 0x001fe400048070ff */
[----:B------:R-:W-:-:S03]  /*acf0*/  PRMT R0, RZ, 0x7610, R0 ;  /* 0x00007610ff007816 */ /* 0x000fc60000000000 */
[----:B------:R0:W-:Y:S01]  /*ad00*/  @!P3 STG.E.U8 desc[UR22][R26.64+0xc0], R3 ;  /* 0x0000c0031a00b986 */ /* 0x0001e2000c101116 */
[----:B------:R-:W-:Y:S05]  /*ad10*/  @P2 BRA `(.L_x_239) ;  /* 0x0000000000042947 */ /* 0x000fea0003800000 */
[----:B------:R2:W5:Y:S02]  /*ad20*/  LDG.E.U8 R0, desc[UR22][R30.64+0xc1] ;  /* 0x0000c1161e007981 */ /* 0x000564000c1e1100 */
.L_x_239:
[----:B------:R-:W-:Y:S05]  /*ad30*/  BSYNC B1 ;  /* 0x0000000000017941 */ /* 0x000fea0003800000 */
.L_x_238:
[----:B------:R-:W3:Y:S01]  /*ad40*/  LDL.LU R2, [R1+0x4] ;  /* 0x0000040001027983 */ /* 0x000ee20000300800 */
[----:B-----5:R-:W-:Y:S01]  /*ad50*/  LOP3.LUT R0, R0, 0xff, RZ, 0xc0, !PT ;  /* 0x000000ff00007812 */ /* 0x020fe200078ec0ff */
[----:B------:R-:W-:Y:S01]  /*ad60*/  BSSY B1, `(.L_x_240) ;  /* 0x000000b000017945 */ /* 0x000fe20003800000 */
[----:B------:R-:W-:Y:S02]  /*ad70*/  ISETP.LT.OR P3, PT, R34, 0xc9, !P0 ;  /* 0x000000c92200780c */ /* 0x000fe40004761670 */
[----:B------:R-:W-:-:S05]  /*ad80*/  F2FP.F16.E4M3.UNPACK_B R0, R0 ;  /* 0x00000000ff00723e */ /* 0x000fca00020006ff */
[----:B------:R-:W-:-:S05]  /*ad90*/  HADD2.F32 R0, -RZ, R0.H0_H0 ;  /* 0x20000000ff007230 */ /* 0x000fca0000004100 */
[----:B------:R-:W-:-:S04]  /*ada0*/  FMUL R0, R0, UR27 ;  /* 0x0000001b00007c20 */ /* 0x000fc80008400000 */
[----:B---3--:R-:W-:-:S05]  /*adb0*/  FFMA R0, R2, UR28, R0 ;  /* 0x0000001c02007c23 */ /* 0x008fca0008000000 */
[----:B0-----:R-:W-:Y:S02]  /*adc0*/  F2FP.SATFINITE.E4M3.F32.PACK_AB_MERGE_C R3, RZ, R0, RZ ;  /* 0x00000000ff03723e */ /* 0x001fe400048070ff */
[----:B------:R-:W-:-:S03]  /*add0*/  PRMT R0, RZ, 0x7610, R0 ;  /* 0x00007610ff007816 */ /* 0x000fc60000000000 */
[----:B------:R0:W-:Y:S01]  /*ade0*/  @!P2 STG.E.U8 desc[UR22][R26.64+0xc1], R3 ;  /* 0x0000c1031a00a986 */ /* 0x0001e2000c101116 */
[----:B------:R-:W-:Y:S05]  /*adf0*/  @P3 BRA `(.L_x_241) ;  /* 0x0000000000043947 */ /* 0x000fea0003800000 */
[----:B------:R3:W5:Y:S02]  /*ae00*/  LDG.E.U8 R0, desc[UR22][R28.64+0xc8] ;  /* 0x0000c8161c007981 */ /* 0x000764000c1e1100 */
.L_x_241:
[----:B------:R-:W-:Y:S05]  /*ae10*/  BSYNC B1 ;  /* 0x0000000000017941 */ /* 0x000fea0003800000 */
.L_x_240:
[----:B------:R-:W2:Y:S01]  /*ae20*/  LDL.LU R2, [R1+0x8] ;  /* 0x0000080001027983 */ /* 0x000ea20000300800 */
        /* <DEDUP_REMOVED lines=12> */
.L_x_243:
[----:B------:R-:W-:Y:S05]  /*aef0*/  BSYNC B1 ;  /* 0x0000000000017941 */ /* 0x000fea0003800000 */
.L_x_242:
        /* <DEDUP_REMOVED lines=13> */
.L_x_245:
[----:B------:R-:W-:Y:S05]  /*afd0*/  BSYNC B1 ;  /* 0x0000000000017941 */ /* 0x000fea0003800000 */
.L_x_244:
        /* <DEDUP_REMOVED lines=13> */
.L_x_247:
[----:B------:R-:W-:Y:S05]  /*b0b0*/  BSYNC B1 ;  /* 0x0000000000017941 */ /* 0x000fea0003800000 */
.L_x_246:
        /* <DEDUP_REMOVED lines=13> */
.L_x_249:
[----:B------:R-:W-:Y:S05]  /*b190*/  BSYNC B1 ;  /* 0x0000000000017941 */ /* 0x000fea0003800000 */
.L_x_248:
        /* <DEDUP_REMOVED lines=13> */
.L_x_251:
[----:B------:R-:W-:Y:S05]  /*b270*/  BSYNC B1 ;  /* 0x0000000000017941 */ /* 0x000fea0003800000 */
.L_x_250:
        /* <DEDUP_REMOVED lines=13> */
.L_x_253:
[----:B------:R-:W-:Y:S05]  /*b350*/  BSYNC B1 ;  /* 0x0000000000017941 */ /* 0x000fea0003800000 */
.L_x_252:
        /* <DEDUP_REMOVED lines=13> */
.L_x_255:
[----:B------:R-:W-:Y:S05]  /*b430*/  BSYNC B1 ;  /* 0x0000000000017941 */ /* 0x000fea0003800000 */
.L_x_254:
        /* <DEDUP_REMOVED lines=13> */
.L_x_257:
[----:B------:R-:W-:Y:S05]  /*b510*/  BSYNC B1 ;  /* 0x0000000000017941 */ /* 0x000fea0003800000 */
.L_x_256:
        /* <DEDUP_REMOVED lines=13> */
.L_x_259:
[----:B------:R-:W-:Y:S05]  /*b5f0*/  BSYNC B1 ;  /* 0x0000000000017941 */ /* 0x000fea0003800000 */
.L_x_258:
        /* <DEDUP_REMOVED lines=13> */
.L_x_261:
[----:B------:R-:W-:Y:S05]  /*b6d0*/  BSYNC B1 ;  /* 0x0000000000017941 */ /* 0x000fea0003800000 */
.L_x_260:
        /* <DEDUP_REMOVED lines=13> */
.L_x_263:
[----:B------:R-:W-:Y:S05]  /*b7b0*/  BSYNC B1 ;  /* 0x0000000000017941 */ /* 0x000fea0003800000 */
.L_x_262:
        /* <DEDUP_REMOVED lines=13> */
.L_x_265:
[----:B------:R-:W-:Y:S05]  /*b890*/  BSYNC B1 ;  /* 0x0000000000017941 */ /* 0x000fea0003800000 */
.L_x_264:
        /* <DEDUP_REMOVED lines=13> */
.L_x_267:
[----:B------:R-:W-:Y:S05]  /*b970*/  BSYNC B1 ;  /* 0x0000000000017941 */ /* 0x000fea0003800000 */
.L_x_266:
        /* <DEDUP_REMOVED lines=13> */
.L_x_269:
[----:B------:R-:W-:Y:S05]  /*ba50*/  BSYNC B1 ;  /* 0x0000000000017941 */ /* 0x000fea0003800000 */
.L_x_268:
        /* <DEDUP_REMOVED lines=13> */
.L_x_271:
[----:B------:R-:W-:Y:S05]  /*bb30*/  BSYNC B1 ;  /* 0x0000000000017941 */ /* 0x000fea0003800000 */
.L_x_270:
        /* <DEDUP_REMOVED lines=13> */
.L_x_273:
[----:B------:R-:W-:Y:S05]  /*bc10*/  BSYNC B1 ;  /* 0x0000000000017941 */ /* 0x000fea0003800000 */
.L_x_272:
        /* <DEDUP_REMOVED lines=13> */
.L_x_275:
[----:B------:R-:W-:Y:S05]  /*bcf0*/  BSYNC B1 ;  /* 0x0000000000017941 */ /* 0x000fea0003800000 */
.L_x_274:
        /* <DEDUP_REMOVED lines=13> */
.L_x_277:
[----:B------:R-:W-:Y:S05]  /*bdd0*/  BSYNC B1 ;  /* 0x0000000000017941 */ /* 0x000fea0003800000 */
.L_x_276:
        /* <DEDUP_REMOVED lines=13> */
.L_x_279:
[----:B------:R-:W-:Y:S05]  /*beb0*/  BSYNC B1 ;  /* 0x0000000000017941 */ /* 0x000fea0003800000 */
.L_x_278:
        /* <DEDUP_REMOVED lines=13> */
.L_x_281:
[----:B------:R-:W-:Y:S05]  /*bf90*/  BSYNC B1 ;  /* 0x0000000000017941 */ /* 0x000fea0003800000 */
.L_x_280:
        /* <DEDUP_REMOVED lines=13> */
.L_x_283:
[----:B------:R-:W-:Y:S05]  /*c070*/  BSYNC B1 ;  /* 0x0000000000017941 */ /* 0x000fea0003800000 */
.L_x_282:
        /* <DEDUP_REMOVED lines=13> */
.L_x_285:
[----:B------:R-:W-:Y:S05]  /*c150*/  BSYNC B1 ;  /* 0x0000000000017941 */ /* 0x000fea0003800000 */
.L_x_284:
        /* <DEDUP_REMOVED lines=13> */
.L_x_287:
[----:B------:R-:W-:Y:S05]  /*c230*/  BSYNC B1 ;  /* 0x0000000000017941 */ /* 0x000fea0003800000 */
.L_x_286:
        /* <DEDUP_REMOVED lines=13> */
.L_x_289:
[----:B------:R-:W-:Y:S05]  /*c310*/  BSYNC B1 ;  /* 0x0000000000017941 */ /* 0x000fea0003800000 */
.L_x_288:
        /* <DEDUP_REMOVED lines=13> */
.L_x_291:
[----:B------:R-:W-:Y:S05]  /*c3f0*/  BSYNC B1 ;  /* 0x0000000000017941 */ /* 0x000fea0003800000 */
.L_x_290:
        /* <DEDUP_REMOVED lines=13> */
.L_x_293:
[----:B------:R-:W-:Y:S05]  /*c4d0*/  BSYNC B1 ;  /* 0x0000000000017941 */ /* 0x000fea0003800000 */
.L_x_292:
        /* <DEDUP_REMOVED lines=13> */
.L_x_295:
[----:B------:R-:W-:Y:S05]  /*c5b0*/  BSYNC B1 ;  /* 0x0000000000017941 */ /* 0x000fea0003800000 */
.L_x_294:
[----:B------:R-:W-:Y:S05]  /*c5c0*/  @P1 BRA `(.L_x_296) ;  /* 0x0000002000a41947 */ /* 0x000fea0003800000 */
[----:B------:R-:W2:Y:S01]  /*c5d0*/  LDL.LU R2, [R1+0x74] ;  /* 0x0000740001027983 */ /* 0x000ea20000300800 */
[----:B-----5:R-:W-:-:S04]  /*c5e0*/  LOP3.LUT R0, R0, 0xff, RZ, 0xc0, !PT ;  /* 0x000000ff00007812 */ /* 0x020fc800078ec0ff */
[----:B------:R-:W-:-:S05]  /*c5f0*/  F2FP.F16.E4M3.UNPACK_B R0, R0 ;  /* 0x00000000ff00723e */ /* 0x000fca00020006ff */
[----:B------:R-:W-:-:S05]  /*c600*/  HADD2.F32 R0, -RZ, R0.H0_H0 ;  /* 0x20000000ff007230 */ /* 0x000fca0000004100 */
[----:B------:R-:W-:-:S04]  /*c610*/  FMUL R0, R0, UR27 ;  /* 0x0000001b00007c20 */ /* 0x000fc80008400000 */
[----:B--2---:R-:W-:-:S05]  /*c620*/  FFMA R0, R2, UR28, R0 ;  /* 0x0000001c02007c23 */ /* 0x004fca0008000000 */
[----:B0-----:R-:W-:-:S05]  /*c630*/  F2FP.SATFINITE.E4M3.F32.PACK_AB_MERGE_C R3, RZ, R0, RZ ;  /* 0x00000000ff03723e */ /* 0x001fca00048070ff */
[----:B------:R0:W-:Y:S01]  /*c640*/  STG.E.U8 desc[UR22][R26.64+0xf9], R3 ;  /* 0x0000f9031a007986 */ /* 0x0001e2000c101116 */
[----:B------:R-:W-:Y:S05]  /*c650*/  BRA `(.L_x_296) ;  /* 0x0000002000807947 */ /* 0x000fea0003800000 */
.L_x_39:
[----:B------:R-:W-:Y:S01]  /*c660*/  ISETP.GE.AND P1, PT, R39, 0x1, PT ;  /* 0x000000012700780c */ /* 0x000fe20003f26270 */
[----:B------:R-:W-:Y:S01]  /*c670*/  FMUL R225, R225, UR28 ;  /* 0x0000001ce1e17c20 */ /* 0x000fe20008400000 */
[----:B------:R-:W2:Y:S01]  /*c680*/  LDL.LU R227, [R1+0x14] ;  /* 0x0000140001e37983 */ /* 0x000ea20000300800 */
[----:B------:R-:W-:Y:S01]  /*c690*/  FMUL R226, R226, UR28 ;  /* 0x0000001ce2e27c20 */ /* 0x000fe20008400000 */
[C---:B------:R-:W-:Y:S02]  /*c6a0*/  ISETP.LT.OR P3, PT, R34.reuse, 0x2, !P1 ;  /* 0x000000022200780c */ /* 0x040fe40004f61670 */
[----:B------:R-:W-:Y:S02]  /*c6b0*/  ISETP.LT.OR P2, PT, R34, 0x1, !P1 ;  /* 0x000000012200780c */ /* 0x000fe40004f41670 */
[----:B------:R-:W-:Y:S01]  /*c6c0*/  F2FP.SATFINITE.E4M3.F32.PACK_AB_MERGE_C R225, RZ, R225, RZ ;  /* 0x000000e1ffe1723e */ /* 0x000fe200048070ff */
[----:B------:R-:W-:Y:S01]  /*c6d0*/  FMUL R224, R224, UR28 ;  /* 0x0000001ce0e07c20 */ /* 0x000fe20008400000 */
[----:B------:R-:W-:-:S02]  /*c6e0*/  F2FP.SATFINITE.E4M3.F32.PACK_AB_MERGE_C R29, RZ, R226, RZ ;  /* 0x000000e2ff1d723e */ /* 0x000fc400048070ff */
[----:B------:R-:W-:Y:S01]  /*c6f0*/  ISETP.GE.AND P0, PT, R39, 0x9, PT ;  /* 0x000000092700780c */ /* 0x000fe20003f06270 */
[----:B------:R-:W-:Y:S01]  /*c700*/  FMUL R222, R222, UR28 ;  /* 0x0000001cdede7c20 */ /* 0x000fe20008400000 */
[----:B------:R-:W3:Y:S01]  /*c710*/  LDL.LU R226, [R1+0x10] ;  /* 0x0000100001e27983 */ /* 0x000ee20000300800 */
[C---:B------:R-:W-:Y:S02]  /*c720*/  ISETP.LT.OR P6, PT, R34.reuse, 0xa, !P1 ;  /* 0x0000000a2200780c */ /* 0x040fe40004fc1670 */
[C---:B------:R-:W-:Y:S01]  /*c730*/  ISETP.LT.OR P4, PT, R34.reuse, 0x2, !P0 ;  /* 0x000000022200780c */ /* 0x040fe20004781670 */
[----:B------:R0:W-:Y:S01]  /*c740*/  @!P3 STG.E.U8 desc[UR22][R24.64+0x1], R225 ;  /* 0x000001e11800b986 */ /* 0x0001e2000c101116 */
[----:B------:R-:W-:Y:S01]  /*c750*/  ISETP.LT.OR P3, PT, R34, 0x1, !P0 ;  /* 0x000000012200780c */ /* 0x000fe20004761670 */
[----:B------:R-:W-:Y:S02]  /*c760*/  FMUL R223, R223, UR28 ;  /* 0x0000001cdfdf7c20 */ /* 0x000fe40008400000 */
[----:B------:R4:W-:Y:S01]  /*c770*/  @!P2 STG.E.U8 desc[UR22][R24.64], R29 ;  /* 0x0000001d1800a986 */ /* 0x0009e2000c101116 */
[----:B------:R-:W-:Y:S01]  /*c780*/  F2FP.SATFINITE.E4M3.F32.PACK_AB_MERGE_C R31, RZ, R222, RZ ;  /* 0x000000deff1f723e */ /* 0x000fe200048070ff */
[----:B------:R-:W-:-:S02]  /*c790*/  FMUL R221, R221, UR28 ;  /* 0x0000001cdddd7c20 */ /* 0x000fc40008400000 */
[----:B0-----:R-:W2:Y:S01]  /*c7a0*/  LDL.LU R225, [R1+0xc] ;  /* 0x00000c0001e17983 */ /* 0x001ea20000300800 */
[C---:B------:R-:W-:Y:S02]  /*c7b0*/  ISETP.LT.OR P5, PT, R34.reuse, 0x9, !P1 ;  /* 0x000000092200780c */ /* 0x040fe40004fa1670 */
[----:B----4-:R-:W-:Y:S02]  /*c7c0*/  F2FP.SATFINITE.E4M3.F32.PACK_AB_MERGE_C R29, RZ, R224, RZ ;  /* 0x000000e0ff1d723e */ /* 0x010fe400048070ff */
[----:B------:R-:W4:Y:S01]  /*c7d0*/  LDL.LU R224, [R1+0x8] ;  /* 0x0000080001e07983 */ /* 0x000f220000300800 */
[----:B------:R-:W-:Y:S02]  /*c7e0*/  F2FP.SATFINITE.E4M3.F32.PACK_AB_MERGE_C R223, RZ, R223, RZ ;  /* 0x000000dfffdf723e */ /* 0x000fe400048070ff */
[----:B------:R-:W-:Y:S01]  /*c7f0*/  ISETP.LT.OR P2, PT, R34, 0x9, !P0 ;  /* 0x000000092200780c */ /* 0x000fe20004741670 */
[----:B------:R-:W3:Y:S01]  /*c800*/  LDL.LU R222, [R1] ;  /* 0x0000000001de7983 */ /* 0x000ee20000300800 */
[----:B------:R-:W-:-:S03]  /*c810*/  F2FP.SATFINITE.E4M3.F32.PACK_AB_MERGE_C R221, RZ, R221, RZ ;  /* 0x000000ddffdd723e */ /* 0x000fc600048070ff */
[----:B------:R-:W-:Y:S04]  /*c820*/  @!P3 STG.E.U8 desc[UR22][R26.64], R29 ;  /* 0x0000001d1a00b986 */ /* 0x000fe8000c101116 */
[----:B------:R-:W-:Y:S04]  /*c830*/  @!P4 STG.E.U8 desc[UR22][R26.64+0x1], R223 ;  /* 0x000001df1a00c986 */ /* 0x000fe8000c101116 */
[----:B------:R0:W-:Y:S04]  /*c840*/  @!P6 STG.E.U8 desc[UR22][R24.64+0x9], R221 ;  /* 0x000009dd1800e986 */ /* 0x0001e8000c101116 */
[----:B0-----:R-:W2:Y:S01]  /*c850*/  LDL.LU R221, [R1+0x4] ;  /* 0x0000040001dd7983 */ /* 0x001ea20000300800 */
[----:B------:R-:W-:-:S05]  /*c860*/  FMUL R220, R220, UR28 ;  /* 0x0000001cdcdc7c20 */ /* 0x000fca0008400000 */
[----:B------:R-:W-:Y:S01]  /*c870*/  F2FP.SATFINITE.E4M3.F32.PACK_AB_MERGE_C R33, RZ, R220, RZ ;  /* 0x000000dcff21723e */ /* 0x000fe200048070ff */
[----:B------:R0:W-:Y:S01]  /*c880*/  @!P5 STG.E.U8 desc[UR22][R24.64+0x8], R31 ;  /* 0x0000081f1800d986 */ /* 0x0001e2000c101116 */
[C---:B------:R-:W-:Y:S02]  /*c890*/  ISETP.LT.OR P3, PT, R34.reuse, 0xa, !P0 ;  /* 0x0000000a2200780c */ /* 0x040fe40004761670 */
[C---:B------:R-:W-:Y:S01]  /*c8a0*/  ISETP.LT.OR P4, PT, R34.reuse, 0x12, !P1 ;  /* 0x000000122200780c */ /* 0x040fe20004f81670 */
[----:B------:R-:W-:Y:S01]  /*c8b0*/  @!P2 STG.E.U8 desc[UR22][R26.64+0x8], R33 ;  /* 0x000008211a00a986 */ /* 0x000fe2000c101116 */
[C---:B------:R-:W-:Y:S01]  /*c8c0*/  ISETP.LT.OR P2, PT, R34.reuse, 0x11, !P1 ;  /* 0x000000112200780c */ /* 0x040fe20004f41670 */
[----:B------:R-:W-:Y:S01]  /*c8d0*/  FMUL R219, R219, UR28 ;  /* 0x0000001cdbdb7c20 */ /* 0x000fe20008400000 */
[----:B------:R-:W-:Y:S01]  /*c8e0*/  ISETP.LT.OR P5, PT, R34, 0x11, !P0 ;  /* 0x000000112200780c */ /* 0x000fe200047a1670 */
[----:B------:R-:W-:Y:S01]  /*c8f0*/  FMUL R218, R218, UR28 ;  /* 0x0000001cdada7c20 */ /* 0x000fe20008400000 */
[----:B------:R-:W-:Y:S01]  /*c900*/  ISETP.LT.OR P6, PT, R34, 0x12, !P0 ;  /* 0x000000122200780c */ /* 0x000fe200047c1670 */
[----:B------:R-:W-:Y:S01]  /*c910*/  FMUL R217, R217, UR28 ;  /* 0x0000001cd9d97c20 */ /* 0x000fe20008400000 */
[----:B------:R-:W-:Y:S01]  /*c920*/  FMUL R216, R216, UR28 ;  /* 0x0000001cd8d87c20 */ /* 0x000fe20008400000 */
[----:B------:R-:W-:Y:S01]  /*c930*/  FMUL R215, R215, UR28 ;  /* 0x0000001cd7d77c20 */ /* 0x000fe20008400000 */
[----:B------:R-:W-:Y:S01]  /*c940*/  F2FP.SATFINITE.E4M3.F32.PACK_AB_MERGE_C R219, RZ, R219, RZ ;  /* 0x000000dbffdb723e */ /* 0x000fe200048070ff */
[----:B------:R-:W-:Y:S01]  /*c950*/  FMUL R214, R214, UR28 ;  /* 0x0000001cd6d67c20 */ /* 0x000fe20008400000 */
[----:B------:R-:W-:Y:S01]  /*c960*/  F2FP.SATFINITE.E4M3.F32.PACK_AB_MERGE_C R29, RZ, R218, RZ ;  /* 0x000000daff1d723e */ /* 0x000fe200048070ff */
[----:B------:R-:W-:Y:S01]  /*c970*/  FMUL R213, R213, UR28 ;  /* 0x0000001cd5d57c20 */ /* 0x000fe20008400000 */
[----:B------:R-:W-:Y:S01]  /*c980*/  F2FP.SATFINITE.E4M3.F32.PACK_AB_MERGE_C R217, RZ, R217, RZ ;  /* 0x000000d9ffd9723e */ /* 0x000fe200048070ff */
[----:B------:R-:W-:Y:S01]  /*c990*/  FMUL R212, R212, UR28 ;  /* 0x0000001cd4d47c20 */ /* 0x000fe20008400000 */
[----:B0-----:R-:W-:Y:S01]  /*c9a0*/  F2FP.SATFINITE.E4M3.F32.PACK_AB_MERGE_C R31, RZ, R216, RZ ;  /* 0x000000d8ff1f723e */ /* 0x001fe200048070ff */
[----:B------:R-:W-:Y:S01]  /*c9b0*/  FMUL R211, R211, UR28 ;  /* 0x0000001cd3d37c20 */ /* 0x000fe20008400000 */
[----:B------:R-:W-:Y:S01]  /*c9c0*/  F2FP.SATFINITE.E4M3.F32.PACK_AB_MERGE_C R215, RZ, R215, RZ ;  /* 0x000000d7ffd7723e */ /* 0x000fe200048070ff */
[----:B------:R-:W-:Y:S01]  /*c9d0*/  @!P3 STG.E.U8 desc[UR22][R26.64+0x9], R219 ;  /* 0x000009db1a00b986 */ /* 0x000fe2000c101116 */
[----:B------:R-:W-:-:S03]  /*c9e0*/  ISETP.LT.OR P3, PT, R34, 0x19, !P1 ;  /* 0x000000192200780c */ /* 0x000fc60004f61670 */
[----:B------:R0:W-:Y:S01]  /*c9f0*/  @!P2 STG.E.U8 desc[UR22][R24.64+0x10], R29 ;  /* 0x0000101d1800a986 */ /* 0x0001e2000c101116 */
[----:B------:R-:W-:-:S03]  /*ca00*/  ISETP.LT.OR P2, PT, R34, 0x21, !P1 ;  /* 0x000000212200780c */ /* 0x000fc60004f41670 */
[----:B------:R-:W-:Y:S01]  /*ca10*/  @!P4 STG.E.U8 desc[UR22][R24.64+0x11], R217 ;  /* 0x000011d91800c986 */ /* 0x000fe2000c101116 */
[----:B------:R-:W-:-:S03]  /*ca20*/  ISETP.LT.OR P4, PT, R34, 0x1a, !P1 ;  /* 0x0000001a2200780c */ /* 0x000fc60004f81670 */
[----:B------:R1:W-:Y:S01]  /*ca30*/  @!P5 STG.E.U8 desc[UR22][R26.64+0x10], R31 ;  /* 0x0000101f1a00d986 */ /* 0x0003e2000c101116 */
[----:B------:R-:W-:-:S03]  /*ca40*/  ISETP.LT.OR P5, PT, R34, 0x19, !P0 ;  /* 0x000000192200780c */ /* 0x000fc600047a1670 */
[----:B------:R-:W-:Y:S01]  /*ca50*/  @!P6 STG.E.U8 desc[UR22][R26.64+0x11], R215 ;  /* 0x000011d71a00e986 */ /* 0x000fe2000c101116 */
[----:B------:R-:W-:Y:S01]  /*ca60*/  ISETP.LT.OR P6, PT, R34, 0x1a, !P0 ;  /* 0x0000001a2200780c */ /* 0x000fe200047c1670 */
[----:B------:R-:W-:Y:S01]  /*ca70*/  FMUL R210, R210, UR28 ;  /* 0x0000001cd2d27c20 */ /* 0x000fe20008400000 */
[----:B0-----:R-:W-:Y:S01]  /*ca80*/  F2FP.SATFINITE.E4M3.F32.PACK_AB_MERGE_C R29, RZ, R214, RZ ;  /* 0x000000d6ff1d723e */ /* 0x001fe200048070ff */
[----:B------:R-:W-:Y:S01]  /*ca90*/  FMUL R209, R209, UR28 ;  /* 0x0000001cd1d17c20 */ /* 0x000fe20008400000 */
[----:B------:R-:W-:Y:S01]  /*caa0*/  F2FP.SATFINITE.E4M3.F32.PACK_AB_MERGE_C R213, RZ, R213, RZ ;  /* 0x000000d5ffd5723e */ /* 0x000fe200048070ff */
[----:B------:R-:W-:Y:S01]  /*cab0*/  FMUL R208, R208, UR28 ;  /* 0x0000001cd0d07c20 */ /* 0x000fe20008400000 */
[----:B------:R-:W-:Y:S01]  /*cac0*/  F2FP.SATFINITE.E4M3.F32.PACK_AB_MERGE_C R211, RZ, R211, RZ ;  /* 0x000000d3ffd3723e */ /* 0x000fe200048070ff */
[----:B------:R-:W-:Y:S01]  /*cad0*/  FMUL R207, R207, UR28 ;  /* 0x0000001ccfcf7c20 */ /* 0x000fe20008400000 */
[----:B-1----:R-:W-:Y:S01]  /*cae0*/  F2FP.SATFINITE.E4M3.F32.PACK_AB_MERGE_C R31, RZ, R212, RZ ;  /* 0x000000d4ff1f723e */ /* 0x002fe200048070ff */
[----:B------:R-:W-:Y:S01]  /*caf0*/  FMUL R206, R206, UR28 ;  /* 0x0000001ccece7c20 */ /* 0x000fe20008400000 */
[----:B------:R-:W-:Y:S01]  /*cb00*/  F2FP.SATFINITE.E4M3.F32.PACK_AB_MERGE_C R33, RZ, R210, RZ ;  /* 0x000000d2ff21723e */ /* 0x000fe200048070ff */
[----:B------:R0:W-:Y:S01]  /*cb10*/  @!P3 STG.E.U8 desc[UR22][R24.64+0x18], R29 ;  /* 0x0000181d1800b986 */ /* 0x0001e2000c101116 */
[----:B------:R-:W-:-:S03]  /*cb20*/  ISETP.LT.OR P3, PT, R34, 0x22, !P1 ;  /* 0x000000222200780c */ /* 0x000fc60004f61670 */
[----:B------:R-:W-:Y:S01]  /*cb30*/  @!P4 STG.E.U8 desc[UR22][R24.64+0x19], R213 ;  /* 0x000019d51800c986 */ /* 0x000fe2000c101116 */
[----:B------:R-:W-:-:S03]  /*cb40*/  ISETP.LT.OR P4, PT, R34, 0x22, !P0 ;  /* 0x000000222200780c */ /* 0x000fc60004781670 */
[----:B------:R1:W-:Y:S01]  /*cb50*/  @!P5 STG.E.U8 desc[UR22][R26.64+0x18], R31 ;  /* 0x0000181f1a00d986 */ /* 0x0003e2000c101116 */
[----:B------:R-:W-:-:S03]  /*cb60*/  ISETP.LT.OR P5, PT, R34, 0x29, !P1 ;  /* 0x000000292200780c */ /* 0x000fc60004fa1670 */
[----:B------:R-:W-:Y:S01]  /*cb70*/  @!P6 STG.E.U8 desc[UR22][R26.64+0x19], R211 ;  /* 0x000019d31a00e986 */ /* 0x000fe2000c101116 */
[----:B------:R-:W-:-:S03]  /*cb80*/  ISETP.LT.OR P6, PT, R34, 0x2a, !P1 ;  /* 0x0000002a2200780c */ /* 0x000fc60004fc1670 */
[----:B------:R-:W-:Y:S01]  /*cb90*/  @!P2 STG.E.U8 desc[UR22][R24.64+0x20], R33 ;  /* 0x000020211800a986 */ /* 0x000fe2000c101116 */
[----:B------:R-:W-:Y:S01]  /*cba0*/  ISETP.LT.OR P2, PT, R34, 0x21, !P0 ;  /* 0x000000212200780c */ /* 0x000fe20004741670 */
[----:B------:R-:W-:Y:S01]  /*cbb0*/  FMUL R205, R205, UR28 ;  /* 0x0000001ccdcd7c20 */ /* 0x000fe20008400000 */
[----:B------:R-:W-:Y:S01]  /*cbc0*/  F2FP.SATFINITE.E4M3.F32.PACK_AB_MERGE_C R209, RZ, R209, RZ ;  /* 0x000000d1ffd1723e */ /* 0x000fe200048070ff */
[----:B------:R-:W-:Y:S01]  /*cbd0*/  FMUL R204, R204, UR28 ;  /* 0x0000001ccccc7c20 */ /* 0x000fe20008400000 */
[----:B0-----:R-:W-:Y:S01]  /*cbe0*/  F2FP.SATFINITE.E4M3.F32.PACK_AB_MERGE_C R29, RZ, R208, RZ ;  /* 0x000000d0ff1d723e */ /* 0x001fe200048070ff */
[----:B------:R-:W-:Y:S01]  /*cbf0*/  FMUL R203, R203, UR28 ;  /* 0x0000001ccbcb7c20 */ /* 0x000fe20008400000 */
[----:B------:R-:W-:Y:S01]  /*cc00*/  F2FP.SATFINITE.E4M3.F32.PACK_AB_MERGE_C R207, RZ, R207, RZ ;  /* 0x000000cfffcf723e */ /* 0x000fe200048070ff */
[----:B------:R-:W-:Y:S01]  /*cc10*/  FMUL R202, R202, UR28 ;  /* 0x0000001ccaca7c20 */ /* 0x000fe20008400000 */
[----:B-1----:R-:W-:Y:S01]  /*cc20*/  F2FP.SATFINITE.E4M3.F32.PACK_AB_MERGE_C R31, RZ, R206, RZ ;  /* 0x000000ceff1f723e */ /* 0x002fe200048070ff */
        /* <DEDUP_REMOVED lines=233> */
[----:B------:R-:W-:Y:S01]  /*dac0*/  F2FP.SATFINITE.E4M3.F32.PACK_AB_MERGE_C R21, RZ, R21, RZ ;  /* 0x00000015ff15723e */ /* 0x000fe200048070ff */
[----:B------:R-:W-:Y:S01]  /*dad0*/  FMUL R16, R16, UR28 ;  /* 0x0000001c10107c20 */ /* 0x000fe20008400000 */
[----:B------:R-:W-:Y:S01]  /*dae0*/  F2FP.SATFINITE.E4M3.F32.PACK_AB_MERGE_C R19, RZ, R19, RZ ;  /* 0x00000013ff13723e */ /* 0x000fe200048070ff */
[----:B------:R-:W-:Y:S01]  /*daf0*/  FMUL R15, R15, UR28 ;  /* 0x0000001c0f0f7c20 */ /* 0x000fe20008400000 */
[----:B0-----:R-:W-:Y:S01]  /*db00*/  F2FP.SATFINITE.E4M3.F32.PACK_AB_MERGE_C R29, RZ, R18, RZ ;  /* 0x00000012ff1d723e */ /* 0x001fe200048070ff */
[----:B------:R-:W-:Y:S01]  /*db10*/  FMUL R14, R14, UR28 ;  /* 0x0000001c0e0e7c20 */ /* 0x000fe20008400000 */
[----:B-1----:R-:W-:Y:S01]  /*db20*/  F2FP.SATFINITE.E4M3.F32.PACK_AB_MERGE_C R23, RZ, R20, RZ ;  /* 0x00000014ff17723e */ /* 0x002fe200048070ff */
[----:B------:R-:W-:Y:S01]  /*db30*/  @!P3 STG.E.U8 desc[UR22][R24.64+0x99], R21 ;  /* 0x000099151800b986 */ /* 0x000fe2000c101116 */
[----:B------:R-:W-:-:S02]  /*db40*/  F2FP.SATFINITE.E4M3.F32.PACK_AB_MERGE_C R17, RZ, R17, RZ ;  /* 0x00000011ff11723e */ /* 0x000fc400048070ff */
[C---:B------:R-:W-:Y:S01]  /*db50*/  ISETP.LT.OR P3, PT, R34.reuse, 0xa1, !P0 ;  /* 0x000000a12200780c */ /* 0x040fe20004761670 */
[----:B------:R0:W-:Y:S01]  /*db60*/  @!P4 STG.E.U8 desc[UR22][R26.64+0x99], R19 ;  /* 0x000099131a00c986 */ /* 0x0001e2000c101116 */
[----:B------:R-:W-:-:S03]  /*db70*/  ISETP.LT.OR P4, PT, R34, 0xa2, !P0 ;  /* 0x000000a22200780c */ /* 0x000fc60004781670 */
[----:B------:R-:W-:Y:S01]  /*db80*/  @!P2 STG.E.U8 desc[UR22][R26.64+0x98], R23 ;  /* 0x000098171a00a986 */ /* 0x000fe2000c101116 */
[----:B------:R-:W-:-:S03]  /*db90*/  ISETP.LT.OR P2, PT, R34, 0xa9, !P0 ;  /* 0x000000a92200780c */ /* 0x000fc60004741670 */
[----:B------:R-:W-:Y:S01]  /*dba0*/  @!P5 STG.E.U8 desc[UR22][R24.64+0xa0], R29 ;  /* 0x0000a01d1800d986 */ /* 0x000fe2000c101116 */
[----:B------:R-:W-:-:S03]  /*dbb0*/  ISETP.LT.OR P5, PT, R34, 0xa9, !P1 ;  /* 0x000000a92200780c */ /* 0x000fc60004fa1670 */
[----:B------:R1:W-:Y:S01]  /*dbc0*/  @!P6 STG.E.U8 desc[UR22][R24.64+0xa1], R17 ;  /* 0x0000a1111800e986 */ /* 0x0003e2000c101116 */
[----:B------:R-:W-:Y:S01]  /*dbd0*/  ISETP.LT.OR P6, PT, R34, 0xaa, !P1 ;  /* 0x000000aa2200780c */ /* 0x000fe20004fc1670 */
[----:B------:R-:W-:Y:S01]  /*dbe0*/  FMUL R13, R13, UR28 ;  /* 0x0000001c0d0d7c20 */ /* 0x000fe20008400000 */
[----:B0-----:R-:W-:Y:S01]  /*dbf0*/  F2FP.SATFINITE.E4M3.F32.PACK_AB_MERGE_C R19, RZ, R16, RZ ;  /* 0x00000010ff13723e */ /* 0x001fe200048070ff */
[----:B------:R-:W-:Y:S01]  /*dc00*/  FMUL R12, R12, UR28 ;  /* 0x0000001c0c0c7c20 */ /* 0x000fe20008400000 */
[----:B------:R-:W-:Y:S01]  /*dc10*/  F2FP.SATFINITE.E4M3.F32.PACK_AB_MERGE_C R15, RZ, R15, RZ ;  /* 0x0000000fff0f723e */ /* 0x000fe200048070ff */
[----:B------:R-:W-:Y:S01]  /*dc20*/  FMUL R11, R11, UR28 ;  /* 0x0000001c0b0b7c20 */ /* 0x000fe20008400000 */
[----:B------:R-:W-:Y:S01]  /*dc30*/  F2FP.SATFINITE.E4M3.F32.PACK_AB_MERGE_C R13, RZ, R13, RZ ;  /* 0x0000000dff0d723e */ /* 0x000fe200048070ff */
[----:B------:R-:W-:Y:S01]  /*dc40*/  @!P3 STG.E.U8 desc[UR22][R26.64+0xa0], R19 ;  /* 0x0000a0131a00b986 */ /* 0x000fe2000c101116 */
[----:B------:R-:W-:Y:S02]  /*dc50*/  F2FP.SATFINITE.E4M3.F32.PACK_AB_MERGE_C R21, RZ, R12, RZ ;  /* 0x0000000cff15723e */ /* 0x000fe400048070ff */
[----:B-1----:R-:W-:Y:S01]  /*dc60*/  F2FP.SATFINITE.E4M3.F32.PACK_AB_MERGE_C R17, RZ, R14, RZ ;  /* 0x0000000eff11723e */ /* 0x002fe200048070ff */
[----:B------:R-:W-:Y:S01]  /*dc70*/  @!P4 STG.E.U8 desc[UR22][R26.64+0xa1], R15 ;  /* 0x0000a10f1a00c986 */ /* 0x000fe2000c101116 */
[----:B------:R-:W-:-:S02]  /*dc80*/  ISETP.LT.OR P3, PT, R34, 0xaa, !P0 ;  /* 0x000000aa2200780c */ /* 0x000fc40004761670 */
[----:B------:R-:W-:Y:S01]  /*dc90*/  ISETP.LT.OR P4, PT, R34, 0xb2, !P1 ;  /* 0x000000b22200780c */ /* 0x000fe20004f81670 */
[----:B------:R-:W-:Y:S01]  /*dca0*/  @!P5 STG.E.U8 desc[UR22][R24.64+0xa8], R17 ;  /* 0x0000a8111800d986 */ /* 0x000fe2000c101116 */
[----:B------:R-:W-:-:S03]  /*dcb0*/  FMUL R9, R9, UR28 ;  /* 0x0000001c09097c20 */ /* 0x000fc60008400000 */
[----:B------:R0:W-:Y:S01]  /*dcc0*/  @!P6 STG.E.U8 desc[UR22][R24.64+0xa9], R13 ;  /* 0x0000a90d1800e986 */ /* 0x0001e2000c101116 */
[----:B------:R-:W-:-:S03]  /*dcd0*/  ISETP.LT.OR P5, PT, R34, 0xb1, !P0 ;  /* 0x000000b12200780c */ /* 0x000fc600047a1670 */
[----:B------:R-:W-:Y:S01]  /*dce0*/  @!P2 STG.E.U8 desc[UR22][R26.64+0xa8], R21 ;  /* 0x0000a8151a00a986 */ /* 0x000fe2000c101116 */
[C---:B------:R-:W-:Y:S02]  /*dcf0*/  ISETP.LT.OR P2, PT, R34.reuse, 0xb1, !P1 ;  /* 0x000000b12200780c */ /* 0x040fe40004f41670 */
[----:B------:R-:W-:Y:S01]  /*dd00*/  ISETP.LT.OR P6, PT, R34, 0xb2, !P0 ;  /* 0x000000b22200780c */ /* 0x000fe200047c1670 */
[----:B------:R-:W-:Y:S01]  /*dd10*/  FMUL R10, R10, UR28 ;  /* 0x0000001c0a0a7c20 */ /* 0x000fe20008400000 */
[----:B------:R-:W-:Y:S01]  /*dd20*/  F2FP.SATFINITE.E4M3.F32.PACK_AB_MERGE_C R11, RZ, R11, RZ ;  /* 0x0000000bff0b723e */ /* 0x000fe200048070ff */
[----:B------:R-:W-:Y:S01]  /*dd30*/  FMUL R8, R8, UR28 ;  /* 0x0000001c08087c20 */ /* 0x000fe20008400000 */
[----:B------:R-:W-:Y:S01]  /*dd40*/  FMUL R7, R7, UR28 ;  /* 0x0000001c07077c20 */ /* 0x000fe20008400000 */
[----:B------:R-:W-:Y:S01]  /*dd50*/  F2FP.SATFINITE.E4M3.F32.PACK_AB_MERGE_C R9, RZ, R9, RZ ;  /* 0x00000009ff09723e */ /* 0x000fe200048070ff */
[----:B-----5:R-:W-:Y:S01]  /*dd60*/  FMUL R5, R5, UR28 ;  /* 0x0000001c05057c20 */ /* 0x020fe20008400000 */
[----:B0-----:R-:W-:Y:S01]  /*dd70*/  F2FP.SATFINITE.E4M3.F32.PACK_AB_MERGE_C R13, RZ, R10, RZ ;  /* 0x0000000aff0d723e */ /* 0x001fe200048070ff */
[----:B------:R-:W-:Y:S01]  /*dd80*/  @!P3 STG.E.U8 desc[UR22][R26.64+0xa9], R11 ;  /* 0x0000a90b1a00b986 */ /* 0x000fe2000c101116 */
[----:B------:R-:W-:-:S02]  /*dd90*/  F2FP.SATFINITE.E4M3.F32.PACK_AB_MERGE_C R15, RZ, R8, RZ ;  /* 0x00000008ff0f723e */ /* 0x000fc400048070ff */
[----:B------:R-:W-:Y:S01]  /*dda0*/  F2FP.SATFINITE.E4M3.F32.PACK_AB_MERGE_C R7, RZ, R7, RZ ;  /* 0x00000007ff07723e */ /* 0x000fe200048070ff */
[----:B------:R-:W-:Y:S01]  /*ddb0*/  @!P4 STG.E.U8 desc[UR22][R24.64+0xb1], R9 ;  /* 0x0000b1091800c986 */ /* 0x000fe2000c101116 */
[----:B------:R-:W-:Y:S01]  /*ddc0*/  ISETP.LT.OR P4, PT, R34, 0xba, !P1 ;  /* 0x000000ba2200780c */ /* 0x000fe20004f81670 */
[----:B------:R-:W-:Y:S01]  /*ddd0*/  FMUL R2, R2, UR28 ;  /* 0x0000001c02027c20 */ /* 0x000fe20008400000 */
[C---:B------:R-:W-:Y:S01]  /*dde0*/  ISETP.LT.OR P3, PT, R34.reuse, 0xb9, !P1 ;  /* 0x000000b92200780c */ /* 0x040fe20004f61670 */
[----:B------:R0:W-:Y:S01]  /*ddf0*/  @!P2 STG.E.U8 desc[UR22][R24.64+0xb0], R13 ;  /* 0x0000b00d1800a986 */ /* 0x0001e2000c101116 */
[----:B------:R-:W-:-:S03]  /*de00*/  ISETP.LT.OR P2, PT, R34, 0xc1, !P1 ;  /* 0x000000c12200780c */ /* 0x000fc60004f41670 */
[----:B------:R-:W-:Y:S01]  /*de10*/  @!P5 STG.E.U8 desc[UR22][R26.64+0xb0], R15 ;  /* 0x0000b00f1a00d986 */ /* 0x000fe2000c101116 */
[----:B------:R-:W-:-:S03]  /*de20*/  ISETP.LT.OR P5, PT, R34, 0xb9, !P0 ;  /* 0x000000b92200780c */ /* 0x000fc600047a1670 */
[----:B------:R1:W-:Y:S01]  /*de30*/  @!P6 STG.E.U8 desc[UR22][R26.64+0xb1], R7 ;  /* 0x0000b1071a00e986 */ /* 0x0003e2000c101116 */
[----:B------:R-:W-:Y:S01]  /*de40*/  ISETP.LT.OR P6, PT, R34, 0xba, !P0 ;  /* 0x000000ba2200780c */ /* 0x000fe200047c1670 */
[----:B------:R-:W-:Y:S01]  /*de50*/  FMUL R6, R6, UR28 ;  /* 0x0000001c06067c20 */ /* 0x000fe20008400000 */
[----:B------:R-:W-:Y:S01]  /*de60*/  FMUL R4, R4, UR28 ;  /* 0x0000001c04047c20 */ /* 0x000fe20008400000 */
[----:B------:R-:W-:Y:S01]  /*de70*/  FMUL R3, R3, UR28 ;  /* 0x0000001c03037c20 */ /* 0x000fe20008400000 */
[----:B------:R-:W-:Y:S01]  /*de80*/  F2FP.SATFINITE.E4M3.F32.PACK_AB_MERGE_C R5, RZ, R5, RZ ;  /* 0x00000005ff05723e */ /* 0x000fe200048070ff */
[----:B------:R-:W2:Y:S01]  /*de90*/  LDL.LU R220, [R1+0x18] ;  /* 0x0000180001dc7983 */ /* 0x000ea20000300800 */
[----:B0-----:R-:W-:Y:S01]  /*dea0*/  F2FP.SATFINITE.E4M3.F32.PACK_AB_MERGE_C R13, RZ, R2, RZ ;  /* 0x00000002ff0d723e */ /* 0x001fe200048070ff */
[----:B------:R-:W-:Y:S01]  /*deb0*/  FMUL R0, R0, UR28 ;  /* 0x0000001c00007c20 */ /* 0x000fe20008400000 */
[----:B---3--:R-:W-:Y:S01]  /*dec0*/  FMUL R2, R222, UR28 ;  /* 0x0000001cde027c20 */ /* 0x008fe20008400000 */
[----:B------:R-:W3:Y:S01]  /*ded0*/  LDL.LU R223, [R1+0x1c] ;  /* 0x00001c0001df7983 */ /* 0x000ee20000300800 */
[----:B------:R-:W-:-:S03]  /*dee0*/  F2FP.SATFINITE.E4M3.F32.PACK_AB_MERGE_C R9, RZ, R6, RZ ;  /* 0x00000006ff09723e */ /* 0x000fc600048070ff */
[----:B------:R-:W3:Y:S01]  /*def0*/  LDL.LU R222, [R1+0x20] ;  /* 0x0000200001de7983 */ /* 0x000ee20000300800 */
[----:B-1----:R-:W-:Y:S02]  /*df00*/  F2FP.SATFINITE.E4M3.F32.PACK_AB_MERGE_C R7, RZ, R4, RZ ;  /* 0x00000004ff07723e */ /* 0x002fe400048070ff */
[----:B------:R-:W-:Y:S01]  /*df10*/  F2FP.SATFINITE.E4M3.F32.PACK_AB_MERGE_C R11, RZ, R3, RZ ;  /* 0x00000003ff0b723e */ /* 0x000fe200048070ff */
[----:B------:R0:W-:Y:S01]  /*df20*/  @!P4 STG.E.U8 desc[UR22][R24.64+0xb9], R5 ;  /* 0x0000b9051800c986 */ /* 0x0001e2000c101116 */
[----:B----4-:R-:W-:-:S03]  /*df30*/  FMUL R4, R224, UR28 ;  /* 0x0000001ce0047c20 */ /* 0x010fc60008400000 */
[----:B------:R-:W4:Y:S01]  /*df40*/  LDL.LU R224, [R1+0x24] ;  /* 0x0000240001e07983 */ /* 0x000f220000300800 */
[----:B--2---:R-:W-:-:S03]  /*df50*/  FMUL R3, R221, UR28 ;  /* 0x0000001cdd037c20 */ /* 0x004fc60008400000 */
[----:B------:R-:W-:Y:S01]  /*df60*/  @!P3 STG.E.U8 desc[UR22][R24.64+0xb8], R9 ;  /* 0x0000b8091800b986 */ /* 0x000fe2000c101116 */
[----:B0-----:R-:W-:Y:S01]  /*df70*/  F2FP.SATFINITE.E4M3.F32.PACK_AB_MERGE_C R5, RZ, R0, RZ ;  /* 0x00000000ff05723e */ /* 0x001fe200048070ff */
[----:B------:R-:W-:Y:S02]  /*df80*/  FMUL R0, R225, UR28 ;  /* 0x0000001ce1007c20 */ /* 0x000fe40008400000 */
[----:B------:R0:W-:Y:S04]  /*df90*/  @!P5 STG.E.U8 desc[UR22][R26.64+0xb8], R7 ;  /* 0x0000b8071a00d986 */ /* 0x0001e8000c101116 */
[----:B------:R-:W2:Y:S04]  /*dfa0*/  LDL.LU R225, [R1+0x28] ;  /* 0x0000280001e17983 */ /* 0x000ea80000300800 */
[----:B------:R-:W-:Y:S04]  /*dfb0*/  @!P6 STG.E.U8 desc[UR22][R26.64+0xb9], R11 ;  /* 0x0000b90b1a00e986 */ /* 0x000fe8000c101116 */
[----:B------:R1:W-:Y:S01]  /*dfc0*/  @!P2 STG.E.U8 desc[UR22][R24.64+0xc0], R13 ;  /* 0x0000c00d1800a986 */ /* 0x0003e2000c101116 */
[----:B0-----:R-:W-:Y:S01]  /*dfd0*/  F2FP.SATFINITE.E4M3.F32.PACK_AB_MERGE_C R7, RZ, R2, RZ ;  /* 0x00000002ff07723e */ /* 0x001fe200048070ff */
[----:B------:R-:W-:-:S02]  /*dfe0*/  FMUL R2, R227, UR28 ;  /* 0x0000001ce3027c20 */ /* 0x000fc40008400000 */
[----:B------:R-:W2:Y:S01]  /*dff0*/  LDL.LU R221, [R1+0x2c] ;  /* 0x00002c0001dd7983 */ /* 0x000ea20000300800 */
[----:B-1----:R-:W-:Y:S01]  /*e000*/  F2FP.SATFINITE.E4M3.F32.PACK_AB_MERGE_C R13, RZ, R0, RZ ;  /* 0x00000000ff0d723e */ /* 0x002fe200048070ff */
[----:B------:R-:W-:Y:S02]  /*e010*/  FMUL R0, R226, UR28 ;  /* 0x0000001ce2007c20 */ /* 0x000fe40008400000 */
[----:B------:R-:W2:Y:S04]  /*e020*/  LDL.LU R226, [R1+0x30] ;  /* 0x0000300001e27983 */ /* 0x000ea80000300800 */
[----:B------:R-:W2:Y:S01]  /*e030*/  LDL.LU R227, [R1+0x34] ;  /* 0x0000340001e37983 */ /* 0x000ea20000300800 */
[C---:B------:R-:W-:Y:S02]  /*e040*/  ISETP.LT.OR P3, PT, R34.reuse, 0xc2, !P1 ;  /* 0x000000c22200780c */ /* 0x040fe40004f61670 */
[----:B------:R-:W-:-:S02]  /*e050*/  ISETP.LT.OR P4, PT, R34, 0xc2, !P0 ;  /* 0x000000c22200780c */ /* 0x000fc40004781670 */
[C---:B------:R-:W-:Y:S02]  /*e060*/  ISETP.LT.OR P2, PT, R34.reuse, 0xc1, !P0 ;  /* 0x000000c12200780c */ /* 0x040fe40004741670 */
[C---:B------:R-:W-:Y:S02]  /*e070*/  ISETP.LT.OR P6, PT, R34.reuse, 0xca, !P1 ;  /* 0x000000ca2200780c */ /* 0x040fe40004fc1670 */
[----:B------:R-:W-:Y:S02]  /*e080*/  F2FP.SATFINITE.E4M3.F32.PACK_AB_MERGE_C R9, RZ, R3, RZ ;  /* 0x00000003ff09723e */ /* 0x000fe400048070ff */
[----:B------:R-:W-:-:S03]  /*e090*/  ISETP.LT.OR P5, PT, R34, 0xc9, !P1 ;  /* 0x000000c92200780c */ /* 0x000fc60004fa1670 */
[----:B------:R0:W-:Y:S01]  /*e0a0*/  @!P3 STG.E.U8 desc[UR22][R24.64+0xc1], R5 ;  /* 0x0000c1051800b986 */ /* 0x0001e2000c101116 */
[----:B------:R-:W-:-:S03]  /*e0b0*/  ISETP.LT.OR P3, PT, R34, 0xc9, !P0 ;  /* 0x000000c92200780c */ /* 0x000fc60004761670 */
[----:B------:R-:W-:Y:S01]  /*e0c0*/  @!P4 STG.E.U8 desc[UR22][R26.64+0xc1], R9 ;  /* 0x0000c1091a00c986 */ /* 0x000fe2000c101116 */
[----:B------:R-:W-:Y:S02]  /*e0d0*/  ISETP.LT.OR P4, PT, R34, 0xca, !P0 ;  /* 0x000000ca2200780c */ /* 0x000fe40004781670 */
[----:B------:R-:W-:Y:S01]  /*e0e0*/  F2FP.SATFINITE.E4M3.F32.PACK_AB_MERGE_C R11, RZ, R4, RZ ;  /* 0x00000004ff0b723e */ /* 0x000fe200048070ff */
[----:B------:R1:W-:Y:S01]  /*e0f0*/  @!P2 STG.E.U8 desc[UR22][R26.64+0xc0], R7 ;  /* 0x0000c0071a00a986 */ /* 0x0003e2000c101116 */
[----:B0-----:R-:W-:-:S03]  /*e100*/  F2FP.SATFINITE.E4M3.F32.PACK_AB_MERGE_C R5, RZ, R0, RZ ;  /* 0x00000000ff05723e */ /* 0x001fc600048070ff */
[----:B------:R0:W-:Y:S04]  /*e110*/  @!P6 STG.E.U8 desc[UR22][R24.64+0xc9], R13 ;  /* 0x0000c90d1800e986 */ /* 0x0001e8000c101116 */
[----:B------:R-:W-:Y:S01]  /*e120*/  @!P5 STG.E.U8 desc[UR22][R24.64+0xc8], R11 ;  /* 0x0000c80b1800d986 */ /* 0x000fe2000c101116 */
[----:B-1----:R-:W-:-:S03]  /*e130*/  F2FP.SATFINITE.E4M3.F32.PACK_AB_MERGE_C R7, RZ, R2, RZ ;  /* 0x00000002ff07723e */ /* 0x002fc600048070ff */
[----:B------:R1:W-:Y:S04]  /*e140*/  @!P3 STG.E.U8 desc[UR22][R26.64+0xc8], R5 ;  /* 0x0000c8051a00b986 */ /* 0x0003e8000c101116 */
[----:B------:R2:W-:Y:S01]  /*e150*/  @!P4 STG.E.U8 desc[UR22][R26.64+0xc9], R7 ;  /* 0x0000c9071a00c986 */ /* 0x0005e2000c101116 */
[----:B------:R-:W-:-:S03]  /*e160*/  FMUL R3, R220, UR28 ;  /* 0x0000001cdc037c20 */ /* 0x000fc60008400000 */
[----:B------:R-:W2:Y:S01]  /*e170*/  LDL.LU R220, [R1+0x38] ;  /* 0x0000380001dc7983 */ /* 0x000ea20000300800 */
[----:B---3--:R-:W-:-:S03]  /*e180*/  FMUL R4, R223, UR28 ;  /* 0x0000001cdf047c20 */ /* 0x008fc60008400000 */
[----:B------:R-:W3:Y:S01]  /*e190*/  LDL.LU R223, [R1+0x3c] ;  /* 0x00003c0001df7983 */ /* 0x000ee20000300800 */
[----:B------:R-:W-:-:S03]  /*e1a0*/  FMUL R0, R222, UR28 ;  /* 0x0000001cde007c20 */ /* 0x000fc60008400000 */
[----:B------:R-:W3:Y:S02]  /*e1b0*/  LDL.LU R222, [R1+0x40] ;  /* 0x0000400001de7983 */ /* 0x000ee40000300800 */
[----:B0-----:R-:W-:Y:S01]  /*e1c0*/  F2FP.SATFINITE.E4M3.F32.PACK_AB_MERGE_C R13, RZ, R0, RZ ;  /* 0x00000000ff0d723e */ /* 0x001fe200048070ff */
[----:B----4-:R-:W-:Y:S02]  /*e1d0*/  FMUL R0, R224, UR28 ;  /* 0x0000001ce0007c20 */ /* 0x010fe40008400000 */
[----:B------:R-:W4:Y:S03]  /*e1e0*/  LDL.LU R224, [R1+0x44] ;  /* 0x0000440001e07983 */ /* 0x000f260000300800 */
[----:B-1----:R-:W-:Y:S01]  /*e1f0*/  F2FP.SATFINITE.E4M3.F32.PACK_AB_MERGE_C R5, RZ, R0, RZ ;  /* 0x00000000ff05723e */ /* 0x002fe200048070ff */
[----:B--2---:R-:W-:Y:S02]  /*e200*/  FMUL R2, R225, UR28 ;  /* 0x0000001ce1027c20 */ /* 0x004fe40008400000 */
[----:B------:R-:W2:Y:S03]  /*e210*/  LDL.LU R225, [R1+0x48] ;  /* 0x0000480001e17983 */ /* 0x000ea60000300800 */
[----:B------:R-:W-:Y:S01]  /*e220*/  F2FP.SATFINITE.E4M3.F32.PACK_AB_MERGE_C R7, RZ, R2, RZ ;  /* 0x00000002ff07723e */ /* 0x000fe200048070ff */
[----:B------:R-:W-:-:S02]  /*e230*/  FMUL R0, R226, UR28 ;  /* 0x0000001ce2007c20 */ /* 0x000fc40008400000 */
[----:B------:R-:W2:Y:S01]  /*e240*/  LDL.LU R226, [R1+0x4c] ;  /* 0x00004c0001e27983 */ /* 0x000ea20000300800 */
[----:B------:R-:W-:-:S03]  /*e250*/  FMUL R2, R227, UR28 ;  /* 0x0000001ce3027c20 */ /* 0x000fc60008400000 */
[----:B------:R-:W2:Y:S01]  /*e260*/  LDL.LU R227, [R1+0x50] ;  /* 0x0000500001e37983 */ /* 0x000ea20000300800 */
[C---:B------:R-:W-:Y:S02]  /*e270*/  ISETP.LT.OR P5, PT, R34.reuse, 0xd1, !P1 ;  /* 0x000000d12200780c */ /* 0x040fe40004fa1670 */
[C---:B------:R-:W-:Y:S01]  /*e280*/  ISETP.LT.OR P6, PT, R34.reuse, 0xd2, !P1 ;  /* 0x000000d22200780c */ /* 0x040fe20004fc1670 */
[----:B------:R-:W2:Y:S01]  /*e290*/  LDL.LU R218, [R1+0x54] ;  /* 0x0000540001da7983 */ /* 0x000ea20000300800 */
[C---:B------:R-:W-:Y:S02]  /*e2a0*/  ISETP.LT.OR P2, PT, R34.reuse, 0xd1, !P0 ;  /* 0x000000d12200780c */ /* 0x040fe40004741670 */
[----:B------:R-:W-:Y:S02]  /*e2b0*/  F2FP.SATFINITE.E4M3.F32.PACK_AB_MERGE_C R9, RZ, R3, RZ ;  /* 0x00000003ff09723e */ /* 0x000fe400048070ff */
[----:B------:R-:W-:Y:S02]  /*e2c0*/  F2FP.SATFINITE.E4M3.F32.PACK_AB_MERGE_C R11, RZ, R4, RZ ;  /* 0x00000004ff0b723e */ /* 0x000fe400048070ff */
[----:B------:R-:W-:-:S03]  /*e2d0*/  ISETP.LT.OR P3, PT, R34, 0xd2, !P0 ;  /* 0x000000d22200780c */ /* 0x000fc60004761670 */
[----:B------:R-:W-:Y:S01]  /*e2e0*/  @!P5 STG.E.U8 desc[UR22][R24.64+0xd0], R9 ;  /* 0x0000d0091800d986 */ /* 0x000fe2000c101116 */
[----:B------:R-:W-:-:S03]  /*e2f0*/  ISETP.LT.OR P4, PT, R34, 0xd9, !P0 ;  /* 0x000000d92200780c */ /* 0x000fc60004781670 */
[----:B------:R0:W-:Y:S01]  /*e300*/  @!P6 STG.E.U8 desc[UR22][R24.64+0xd1], R11 ;  /* 0x0000d10b1800e986 */ /* 0x0001e2000c101116 */
[----:B------:R-:W-:-:S03]  /*e310*/  ISETP.LT.OR P6, PT, R34, 0xda, !P1 ;  /* 0x000000da2200780c */ /* 0x000fc60004fc1670 */
[----:B------:R1:W-:Y:S01]  /*e320*/  @!P2 STG.E.U8 desc[UR22][R26.64+0xd0], R13 ;  /* 0x0000d00d1a00a986 */ /* 0x0003e2000c101116 */
[----:B------:R-:W-:Y:S01]  /*e330*/  ISETP.LT.OR P2, PT, R34, 0xd9, !P1 ;  /* 0x000000d92200780c */ /* 0x000fe20004f41670 */
[----:B------:R-:W-:Y:S02]  /*e340*/  FMUL R3, R221, UR28 ;  /* 0x0000001cdd037c20 */ /* 0x000fe40008400000 */
[----:B------:R-:W2:Y:S01]  /*e350*/  LDL.LU R221, [R1+0x58] ;  /* 0x0000580001dd7983 */ /* 0x000ea20000300800 */
[----:B0-----:R-:W-:-:S03]  /*e360*/  F2FP.SATFINITE.E4M3.F32.PACK_AB_MERGE_C R11, RZ, R0, RZ ;  /* 0x00000000ff0b723e */ /* 0x001fc600048070ff */
[----:B------:R0:W-:Y:S01]  /*e370*/  @!P3 STG.E.U8 desc[UR22][R26.64+0xd1], R5 ;  /* 0x0000d1051a00b986 */ /* 0x0001e2000c101116 */
[----:B------:R-:W-:Y:S02]  /*e380*/  F2FP.SATFINITE.E4M3.F32.PACK_AB_MERGE_C R9, RZ, R3, RZ ;  /* 0x00000003ff09723e */ /* 0x000fe400048070ff */
[----:B-1----:R-:W-:-:S03]  /*e390*/  F2FP.SATFINITE.E4M3.F32.PACK_AB_MERGE_C R13, RZ, R2, RZ ;  /* 0x00000002ff0d723e */ /* 0x002fc600048070ff */
[----:B------:R1:W-:Y:S04]  /*e3a0*/  @!P2 STG.E.U8 desc[UR22][R24.64+0xd8], R7 ;  /* 0x0000d8071800a986 */ /* 0x0003e8000c101116 */
[----:B------:R-:W-:Y:S04]  /*e3b0*/  @!P6 STG.E.U8 desc[UR22][R24.64+0xd9], R9 ;  /* 0x0000d9091800e986 */ /* 0x000fe8000c101116 */
[----:B------:R1:W-:Y:S01]  /*e3c0*/  @!P4 STG.E.U8 desc[UR22][R26.64+0xd8], R11 ;  /* 0x0000d80b1a00c986 */ /* 0x0003e2000c101116 */
[----:B------:R-:W-:-:S03]  /*e3d0*/  FMUL R0, R220, UR28 ;  /* 0x0000001cdc007c20 */ /* 0x000fc60008400000 */
[----:B------:R-:W2:Y:S01]  /*e3e0*/  LDL.LU R220, [R1+0x5c] ;  /* 0x00005c0001dc7983 */ /* 0x000ea20000300800 */
[----:B---3--:R-:W-:Y:S01]  /*e3f0*/  FMUL R2, R223, UR28 ;  /* 0x0000001cdf027c20 */ /* 0x008fe20008400000 */
[----:B0-----:R-:W-:Y:S02]  /*e400*/  F2FP.SATFINITE.E4M3.F32.PACK_AB_MERGE_C R5, RZ, R0, RZ ;  /* 0x00000000ff05723e */ /* 0x001fe400048070ff */
[----:B------:R-:W3:Y:S01]  /*e410*/  LDL.LU R223, [R1+0x60] ;  /* 0x0000600001df7983 */ /* 0x000ee20000300800 */
[----:B------:R-:W-:-:S03]  /*e420*/  FMUL R3, R222, UR28 ;  /* 0x0000001cde037c20 */ /* 0x000fc60008400000 */
[----:B------:R-:W3:Y:S01]  /*e430*/  LDL.LU R222, [R1+0x64] ;  /* 0x0000640001de7983 */ /* 0x000ee20000300800 */
[----:B----4-:R-:W-:Y:S01]  /*e440*/  FMUL R0, R224, UR28 ;  /* 0x0000001ce0007c20 */ /* 0x010fe20008400000 */
[----:B-1----:R-:W-:Y:S02]  /*e450*/  F2FP.SATFINITE.E4M3.F32.PACK_AB_MERGE_C R7, RZ, R2, RZ ;  /* 0x00000002ff07723e */ /* 0x002fe400048070ff */
[----:B------:R-:W4:Y:S02]  /*e460*/  LDL.LU R224, [R1+0x68] ;  /* 0x0000680001e07983 */ /* 0x000f240000300800 */
[----:B------:R-:W-:Y:S01]  /*e470*/  F2FP.SATFINITE.E4M3.F32.PACK_AB_MERGE_C R11, RZ, R0, RZ ;  /* 0x00000000ff0b723e */ /* 0x000fe200048070ff */
[----:B--2---:R-:W-:Y:S02]  /*e480*/  FMUL R4, R225, UR28 ;  /* 0x0000001ce1047c20 */ /* 0x004fe40008400000 */
[----:B------:R-:W2:Y:S01]  /*e490*/  LDL.LU R225, [R1+0x6c] ;  /* 0x00006c0001e17983 */ /* 0x000ea20000300800 */
[----:B------:R-:W-:-:S03]  /*e4a0*/  FMUL R0, R226, UR28 ;  /* 0x0000001ce2007c20 */ /* 0x000fc60008400000 */
[----:B------:R-:W2:Y:S01]  /*e4b0*/  LDL.LU R226, [R1+0x70] ;  /* 0x0000700001e27983 */ /* 0x000ea20000300800 */
[----:B------:R-:W-:-:S03]  /*e4c0*/  FMUL R2, R227, UR28 ;  /* 0x0000001ce3027c20 */ /* 0x000fc60008400000 */
[----:B------:R-:W2:Y:S01]  /*e4d0*/  LDL.LU R227, [R1+0x74] ;  /* 0x0000740001e37983 */ /* 0x000ea20000300800 */
[C---:B------:R-:W-:Y:S02]  /*e4e0*/  ISETP.LT.OR P5, PT, R34.reuse, 0xda, !P0 ;  /* 0x000000da2200780c */ /* 0x040fe400047a1670 */
[C---:B------:R-:W-:Y:S02]  /*e4f0*/  ISETP.LT.OR P2, PT, R34.reuse, 0xe1, !P1 ;  /* 0x000000e12200780c */ /* 0x040fe40004f41670 */
[C---:B------:R-:W-:Y:S02]  /*e500*/  ISETP.LT.OR P3, PT, R34.reuse, 0xe2, !P1 ;  /* 0x000000e22200780c */ /* 0x040fe40004f61670 */
[C---:B------:R-:W-:Y:S02]  /*e510*/  ISETP.LT.OR P4, PT, R34.reuse, 0xe1, !P0 ;  /* 0x000000e12200780c */ /* 0x040fe40004781670 */
[----:B------:R-:W-:-:S05]  /*e520*/  ISETP.LT.OR P6, PT, R34, 0xe9, !P1 ;  /* 0x000000e92200780c */ /* 0x000fca0004fc1670 */
[----:B------:R0:W-:Y:S01]  /*e530*/  @!P5 STG.E.U8 desc[UR22][R26.64+0xd9], R13 ;  /* 0x0000d90d1a00d986 */ /* 0x0001e2000c101116 */
[C---:B------:R-:W-:Y:S02]  /*e540*/  ISETP.LT.OR P5, PT, R34.reuse, 0xe2, !P0 ;  /* 0x000000e22200780c */ /* 0x040fe400047a1670 */
[----:B------:R-:W-:Y:S01]  /*e550*/  F2FP.SATFINITE.E4M3.F32.PACK_AB_MERGE_C R9, RZ, R3, RZ ;  /* 0x00000003ff09723e */ /* 0x000fe200048070ff */
[----:B------:R1:W-:Y:S01]  /*e560*/  @!P2 STG.E.U8 desc[UR22][R24.64+0xe0], R5 ;  /* 0x0000e0051800a986 */ /* 0x0003e2000c101116 */
[----:B------:R-:W-:-:S03]  /*e570*/  ISETP.LT.OR P2, PT, R34, 0xea, !P1 ;  /* 0x000000ea2200780c */ /* 0x000fc60004f41670 */
[----:B------:R1:W-:Y:S01]  /*e580*/  @!P3 STG.E.U8 desc[UR22][R24.64+0xe1], R7 ;  /* 0x0000e1071800b986 */ /* 0x0003e2000c101116 */
[----:B0-----:R-:W-:-:S03]  /*e590*/  F2FP.SATFINITE.E4M3.F32.PACK_AB_MERGE_C R13, RZ, R4, RZ ;  /* 0x00000004ff0d723e */ /* 0x001fc600048070ff */
[----:B------:R0:W-:Y:S01]  /*e5a0*/  @!P4 STG.E.U8 desc[UR22][R26.64+0xe0], R9 ;  /* 0x0000e0091a00c986 */ /* 0x0001e2000c101116 */
[C---:B------:R-:W-:Y:S02]  /*e5b0*/  ISETP.LT.OR P3, PT, R34.reuse, 0xe9, !P0 ;  /* 0x000000e92200780c */ /* 0x040fe40004761670 */
[----:B------:R-:W-:Y:S01]  /*e5c0*/  ISETP.LT.OR P4, PT, R34, 0xea, !P0 ;  /* 0x000000ea2200780c */ /* 0x000fe20004781670 */
[----:B------:R3:W-:Y:S01]  /*e5d0*/  @!P5 STG.E.U8 desc[UR22][R26.64+0xe1], R11 ;  /* 0x0000e10b1a00d986 */ /* 0x0007e2000c101116 */
[----:B-1----:R-:W-:-:S03]  /*e5e0*/  F2FP.SATFINITE.E4M3.F32.PACK_AB_MERGE_C R5, RZ, R0, RZ ;  /* 0x00000000ff05723e */ /* 0x002fc600048070ff */
[----:B------:R1:W-:Y:S01]  /*e5f0*/  @!P6 STG.E.U8 desc[UR22][R24.64+0xe8], R13 ;  /* 0x0000e80d1800e986 */ /* 0x0003e2000c101116 */
[----:B------:R-:W-:Y:S01]  /*e600*/  ISETP.LT.OR P6, PT, R34, 0xf1, !P1 ;  /* 0x000000f12200780c */ /* 0x000fe20004fc1670 */
[----:B------:R-:W-:Y:S01]  /*e610*/  FMUL R0, R218, UR28 ;  /* 0x0000001cda007c20 */ /* 0x000fe20008400000 */
[----:B------:R-:W-:Y:S01]  /*e620*/  FMUL R3, R221, UR28 ;  /* 0x0000001cdd037c20 */ /* 0x000fe20008400000 */
[----:B------:R-:W-:-:S03]  /*e630*/  F2FP.SATFINITE.E4M3.F32.PACK_AB_MERGE_C R7, RZ, R2, RZ ;  /* 0x00000002ff07723e */ /* 0x000fc600048070ff */
[----:B0-----:R-:W-:Y:S02]  /*e640*/  F2FP.SATFINITE.E4M3.F32.PACK_AB_MERGE_C R9, RZ, R0, RZ ;  /* 0x00000000ff09723e */ /* 0x001fe400048070ff */
[----:B------:R-:W-:Y:S01]  /*e650*/  F2FP.SATFINITE.E4M3.F32.PACK_AB_MERGE_C R3, RZ, R3, RZ ;  /* 0x00000003ff03723e */ /* 0x000fe200048070ff */
[----:B------:R-:W-:Y:S01]  /*e660*/  @!P2 STG.E.U8 desc[UR22][R24.64+0xe9], R5 ;  /* 0x0000e9051800a986 */ /* 0x000fe2000c101116 */
[C---:B------:R-:W-:Y:S02]  /*e670*/  ISETP.LT.OR P2, PT, R34.reuse, 0xf2, !P1 ;  /* 0x000000f22200780c */ /* 0x040fe40004f41670 */
[C---:B------:R-:W-:Y:S01]  /*e680*/  ISETP.LT.OR P5, PT, R34.reuse, 0xf1, !P0 ;  /* 0x000000f12200780c */ /* 0x040fe200047a1670 */
[----:B------:R0:W-:Y:S01]  /*e690*/  @!P3 STG.E.U8 desc[UR22][R26.64+0xe8], R7 ;  /* 0x0000e8071a00b986 */ /* 0x0001e2000c101116 */
[----:B------:R-:W-:-:S03]  /*e6a0*/  ISETP.LT.OR P3, PT, R34, 0xf9, !P1 ;  /* 0x000000f92200780c */ /* 0x000fc60004f61670 */
[----:B------:R0:W-:Y:S01]  /*e6b0*/  @!P4 STG.E.U8 desc[UR22][R26.64+0xe9], R9 ;  /* 0x0000e9091a00c986 */ /* 0x0001e2000c101116 */
[C---:B------:R-:W-:Y:S02]  /*e6c0*/  ISETP.LT.OR P4, PT, R34.reuse, 0xf2, !P0 ;  /* 0x000000f22200780c */ /* 0x040fe40004781670 */
[C---:B------:R-:W-:Y:S01]  /*e6d0*/  ISETP.LT.OR P1, PT, R34.reuse, 0xfa, !P1 ;  /* 0x000000fa2200780c */ /* 0x040fe20004f21670 */
[----:B------:R2:W-:Y:S01]  /*e6e0*/  @!P6 STG.E.U8 desc[UR22][R24.64+0xf0], R3 ;  /* 0x0000f0031800e986 */ /* 0x0005e2000c101116 */
[C---:B------:R-:W-:Y:S02]  /*e6f0*/  ISETP.LT.OR P6, PT, R34.reuse, 0xf9, !P0 ;  /* 0x000000f92200780c */ /* 0x040fe400047c1670 */
[----:B------:R-:W-:Y:S01]  /*e700*/  ISETP.LT.OR P0, PT, R34, 0xfa, !P0 ;  /* 0x000000fa2200780c */ /* 0x000fe20004701670 */
[----:B------:R-:W-:Y:S01]  /*e710*/  FMUL R4, R220, UR28 ;  /* 0x0000001cdc047c20 */ /* 0x000fe20008400000 */
[----:B---3--:R-:W-:-:S04]  /*e720*/  FMUL R0, R223, UR28 ;  /* 0x0000001cdf007c20 */ /* 0x008fc80008400000 */
[----:B------:R-:W-:Y:S02]  /*e730*/  F2FP.SATFINITE.E4M3.F32.PACK_AB_MERGE_C R11, RZ, R4, RZ ;  /* 0x00000004ff0b723e */ /* 0x000fe400048070ff */
[----:B-1----:R-:W-:Y:S01]  /*e740*/  F2FP.SATFINITE.E4M3.F32.PACK_AB_MERGE_C R13, RZ, R0, RZ ;  /* 0x00000000ff0d723e */ /* 0x002fe200048070ff */
[----:B------:R-:W-:Y:S01]  /*e750*/  FMUL R0, R222, UR28 ;  /* 0x0000001cde007c20 */ /* 0x000fe20008400000 */
[----:B----4-:R-:W-:-:S04]  /*e760*/  FMUL R2, R224, UR28 ;  /* 0x0000001ce0027c20 */ /* 0x010fc80008400000 */
[----:B0-----:R-:W-:Y:S01]  /*e770*/  F2FP.SATFINITE.E4M3.F32.PACK_AB_MERGE_C R7, RZ, R0, RZ ;  /* 0x00000000ff07723e */ /* 0x001fe200048070ff */
[----:B------:R0:W-:Y:S01]  /*e780*/  @!P2 STG.E.U8 desc[UR22][R24.64+0xf1], R11 ;  /* 0x0000f10b1800a986 */ /* 0x0001e2000c101116 */
[----:B------:R-:W-:Y:S01]  /*e790*/  F2FP.SATFINITE.E4M3.F32.PACK_AB_MERGE_C R9, RZ, R2, RZ ;  /* 0x00000002ff09723e */ /* 0x000fe200048070ff */
[----:B--2---:R-:W-:Y:S02]  /*e7a0*/  FMUL R3, R225, UR28 ;  /* 0x0000001ce1037c20 */ /* 0x004fe40008400000 */
[----:B------:R0:W-:Y:S03]  /*e7b0*/  @!P5 STG.E.U8 desc[UR22][R26.64+0xf0], R13 ;  /* 0x0000f00d1a00d986 */ /* 0x0001e6000c101116 */
[----:B------:R-:W-:Y:S01]  /*e7c0*/  F2FP.SATFINITE.E4M3.F32.PACK_AB_MERGE_C R3, RZ, R3, RZ ;  /* 0x00000003ff03723e */ /* 0x000fe200048070ff */
[----:B------:R0:W-:Y:S04]  /*e7d0*/  @!P4 STG.E.U8 desc[UR22][R26.64+0xf1], R7 ;  /* 0x0000f1071a00c986 */ /* 0x0001e8000c101116 */
[----:B------:R0:W-:Y:S04]  /*e7e0*/  @!P3 STG.E.U8 desc[UR22][R24.64+0xf8], R9 ;  /* 0x0000f8091800b986 */ /* 0x0001e8000c101116 */
[----:B------:R0:W-:Y:S01]  /*e7f0*/  @!P1 STG.E.U8 desc[UR22][R24.64+0xf9], R3 ;  /* 0x0000f90318009986 */ /* 0x0001e2000c101116 */
[----:B------:R-:W-:Y:S01]  /*e800*/  FMUL R4, R226, UR28 ;  /* 0x0000001ce2047c20 */ /* 0x000fe20008400000 */
[----:B------:R-:W-:-:S04]  /*e810*/  FMUL R5, R227, UR28 ;  /* 0x0000001ce3057c20 */ /* 0x000fc80008400000 */
[----:B------:R-:W-:Y:S02]  /*e820*/  F2FP.SATFINITE.E4M3.F32.PACK_AB_MERGE_C R15, RZ, R4, RZ ;  /* 0x00000004ff0f723e */ /* 0x000fe400048070ff */
[----:B------:R-:W-:-:S03]  /*e830*/  F2FP.SATFINITE.E4M3.F32.PACK_AB_MERGE_C R5, RZ, R5, RZ ;  /* 0x00000005ff05723e */ /* 0x000fc600048070ff */
[----:B------:R0:W-:Y:S04]  /*e840*/  @!P6 STG.E.U8 desc[UR22][R26.64+0xf8], R15 ;  /* 0x0000f80f1a00e986 */ /* 0x0001e8000c101116 */
[----:B------:R0:W-:Y:S02]  /*e850*/  @!P0 STG.E.U8 desc[UR22][R26.64+0xf9], R5 ;  /* 0x0000f9051a008986 */ /* 0x0001e4000c101116 */
.L_x_296:
[----:B------:R-:W-:Y:S05]  /*e860*/  BSYNC B0 ;  /* 0x0000000000007941 */ /* 0x000fea0003800000 */
.L_x_38:
[----:B0-----:R-:W2:Y:S01]  /*e870*/  LDL.LU R5, [R1+0x88] ;  /* 0x0000880001057983 */ /* 0x001ea20000300800 */
[----:B-----5:R-:W-:Y:S01]  /*e880*/  IMAD.U32 R2, RZ, RZ, UR24 ;  /* 0x00000018ff027e24 */ /* 0x020fe2000f8e00ff */
[----:B------:R-:W-:Y:S02]  /*e890*/  ULDC.64 UR4, c[0x0][0x650] ;  /* 0x0001940000047ab9 */ /* 0x000fe40000000a00 */
[----:B------:R-:W3:Y:S01]  /*e8a0*/  LDL.LU R4, [R1+0x84] ;  /* 0x0000840001047983 */ /* 0x000ee20000300800 */
[----:B------:R-:W-:Y:S02]  /*e8b0*/  IMAD.U32 R3, RZ, RZ, UR25 ;  /* 0x00000019ff037e24 */ /* 0x000fe4000f8e00ff */
[----:B------:R-:W-:Y:S02]  /*e8c0*/  IMAD.U32 R3, RZ, RZ, UR13 ;  /* 0x0000000dff037e24 */ /* 0x000fe4000f8e00ff */
[----:B------:R-:W-:Y:S02]  /*e8d0*/  IMAD.MOV.U32 R6, RZ, RZ, -0x1 ;  /* 0xffffffffff067424 */ /* 0x000fe400078e00ff */
[----:B------:R-:W-:-:S04]  /*e8e0*/  IMAD.U32 R0, RZ, RZ, UR20 ;  /* 0x00000014ff007e24 */ /* 0x000fc8000f8e00ff */
[----:B------:R0:W-:Y:S02]  /*e8f0*/  SYNCS.ARRIVE.TRANS64.A1T0 RZ, [R0+UR36], RZ ;  /* 0x000000ff00ff79a7 */ /* 0x0001e40008100024 */
[----:B0-----:R-:W-:Y:S02]  /*e900*/  PRMT R0, RZ, 0x7610, R0 ;  /* 0x00007610ff007816 */ /* 0x001fe40000000000 */
[----:B--2---:R-:W-:-:S04]  /*e910*/  LEA R5, P0, R2, R5, 0x1 ;  /* 0x0000000502057211 */ /* 0x004fc800078008ff */
[----:B---3--:R-:W-:Y:S01]  /*e920*/  LEA.HI.X R4, R2, R4, R3, 0x1, P0 ;  /* 0x0000000402047211 */ /* 0x008fe200000f0c03 */
[----:B------:R-:W-:Y:S01]  /*e930*/  IMAD.MOV.U32 R2, RZ, RZ, -0x1 ;  /* 0xffffffffff027424 */ /* 0x000fe200078e00ff */
[----:B------:R0:W-:Y:S01]  /*e940*/  STL [R1+0x88], R5 ;  /* 0x0000880501007387 */ /* 0x0001e20000100800 */
[----:B------:R-:W-:Y:S01]  /*e950*/  IMAD.MOV.U32 R3, RZ, RZ, -0x1 ;  /* 0xffffffffff037424 */ /* 0x000fe200078e00ff */
[----:B------:R-:W-:Y:S02]  /*e960*/  ISETP.GE.U32.AND P0, PT, R5, UR4, PT ;  /* 0x0000000405007c0c */ /* 0x000fe4000bf06070 */
[----:B------:R0:W-:Y:S02]  /*e970*/  STL [R1+0x84], R4 ;  /* 0x0000840401007387 */ /* 0x0001e40000100800 */
[----:B------:R-:W-:Y:S02]  /*e980*/  ISETP.GE.U32.AND.EX P0, PT, R4, UR5, PT, P0 ;  /* 0x0000000504007c0c */ /* 0x000fe4000bf06100 */
[----:B------:R0:W-:Y:S04]  /*e990*/  STL [R1+0x8c], R6 ;  /* 0x00008c0601007387 */ /* 0x0001e80000100800 */
[----:B------:R0:W-:Y:S04]  /*e9a0*/  STL [R1+0x7c], R2 ;  /* 0x00007c0201007387 */ /* 0x0001e80000100800 */
[----:B------:R0:W-:Y:S03]  /*e9b0*/  STL [R1+0x90], R3 ;  /* 0x0000900301007387 */ /* 0x0001e60000100800 */
[----:B------:R-:W-:Y:S05]  /*e9c0*/  @P0 BRA `(.L_x_297) ;  /* 0x0000000400940947 */ /* 0x000fea0003800000 */
[----:B------:R-:W2:Y:S01]  /*e9d0*/  S2UR UR8, SR_CTAID.X ;  /* 0x00000000000879c3 */ /* 0x000ea20000002500 */
[----:B------:R-:W-:Y:S01]  /*e9e0*/  ULDC.64 UR4, c[0x0][0x628] ;  /* 0x00018a0000047ab9 */ /* 0x000fe20000000a00 */
[----:B------:R-:W-:Y:S01]  /*e9f0*/  ULDC UR6, c[0x0][0x150] ;  /* 0x0000540000067ab9 */ /* 0x000fe20000000800 */
[----:B------:R-:W-:Y:S01]  /*ea00*/  ISETP.NE.U32.AND P0, PT, RZ, UR4, PT ;  /* 0x00000004ff007c0c */ /* 0x000fe2000bf05070 */
[----:B------:R-:W-:Y:S01]  /*ea10*/  ULDC UR26, c[0x0][0x630] ;  /* 0x00018c00001a7ab9 */ /* 0x000fe20000000800 */
[C---:B------:R-:W-:Y:S01]  /*ea20*/  R2UR UR29, R5.reuse ;  /* 0x00000000051d72ca */ /* 0x040fe200000e0000 */
[----:B------:R-:W-:Y:S01]  /*ea30*/  ULDC UR33, c[0x0][0x154] ;  /* 0x0000550000217ab9 */ /* 0x000fe20000000800 */
[----:B------:R-:W-:Y:S01]  /*ea40*/  ISETP.NE.AND.EX P0, PT, RZ, UR5, PT, P0 ;  /* 0x00000005ff007c0c */ /* 0x000fe2000bf05300 */
[----:B------:R-:W3:Y:S01]  /*ea50*/  S2UR UR41, SR_CTAID.Y ;  /* 0x00000000002979c3 */ /* 0x000ee20000002600 */
[----:B------:R-:W-:Y:S02]  /*ea60*/  R2UR UR32, R4 ;  /* 0x00000000042072ca */ /* 0x000fe400000e0000 */
[----:B------:R-:W-:-:S02]  /*ea70*/  R2UR UR30, R5 ;  /* 0x00000000051e72ca */ /* 0x000fc400000e0000 */
[----:B------:R-:W-:Y:S02]  /*ea80*/  R2UR UR31, R4 ;  /* 0x00000000041f72ca */ /* 0x000fe400000e0000 */
[----:B--2---:R-:W-:-:S05]  /*ea90*/  I2FP.F32.U32 R0, UR8 ;  /* 0x0000000800007c45 */ /* 0x004fca0008201000 */
[----:B------:R-:W-:-:S04]  /*eaa0*/  FMUL R0, R0, UR6 ;  /* 0x0000000600007c20 */ /* 0x000fc80008400000 */
[----:B0-----:R0:W2:Y:S01]  /*eab0*/  F2I.U32.TRUNC.NTZ R2, R0 ;  /* 0x0000000000027305 */ /* 0x0010a2000020f000 */
[----:B---3--:R-:W-:Y:S05]  /*eac0*/  @!P0 BRA `(.L_x_298) ;  /* 0x0000000000308947 */ /* 0x008fea0003800000 */
[----:B------:R-:W-:Y:S01]  /*ead0*/  R2UR UR9, R5 ;  /* 0x00000000050972ca */ /* 0x000fe200000e0000 */
[----:B------:R-:W-:Y:S01]  /*eae0*/  ULDC UR6, c[0x0][0x634] ;  /* 0x00018d0000067ab9 */ /* 0x000fe20000000800 */
[----:B------:R-:W-:-:S11]  /*eaf0*/  R2UR UR10, R4 ;  /* 0x00000000040a72ca */ /* 0x000fd600000e0000 */
[----:B------:R-:W-:-:S04]  /*eb00*/  UIADD3 UR6, UP0, UR9, UR6, URZ ;  /* 0x0000000609067290 */ /* 0x000fc8000ff1e03f */
[----:B------:R-:W-:Y:S02]  /*eb10*/  UIADD3.X UR9, URZ, UR10, URZ, UP0, !UPT ;  /* 0x0000000a3f097290 */ /* 0x000fe400087fe43f */
[----:B------:R-:W-:Y:S02]  /*eb20*/  UIMAD.WIDE.U32 UR18, UR6, UR4, URZ ;  /* 0x00000004061272a5 */ /* 0x000fe4000f8e003f */
[----:B------:R-:W-:-:S04]  /*eb30*/  UIMAD.WIDE.U32 UR10, UR9, UR4, URZ ;  /* 0x00000004090a72a5 */ /* 0x000fc8000f8e003f */
[----:B------:R-:W-:-:S04]  /*eb40*/  UIMAD.WIDE.U32 UR10, UP0, UR6, UR5, UR10 ;  /* 0x00000005060a72a5 */ /* 0x000fc8000f80000a */
[----:B------:R-:W-:Y:S02]  /*eb50*/  UIADD3.X UR31, URZ, URZ, URZ, UP0, !UPT ;  /* 0x0000003f3f1f7290 */ /* 0x000fe400087fe43f */
[----:B------:R-:W-:Y:S01]  /*eb60*/  UIADD3 URZ, UP0, UR19, UR10, URZ ;  /* 0x0000000a133f7290 */ /* 0x000fe2000ff1e03f */
[----:B------:R-:W-:-:S03]  /*eb70*/  UMOV UR30, UR11 ;  /* 0x0000000b001e7c82 */ /* 0x000fc60008000000 */
[----:B------:R-:W-:-:S12]  /*eb80*/  UIMAD.WIDE.U32.X UR30, UR9, UR5, UR30, UP0 ;  /* 0x00000005091e72a5 */ /* 0x000fd800080e041e */
.L_x_298:
[----:B0-----:R-:W-:Y:S01]  /*eb90*/  I2FP.F32.U32 R0, UR41 ;  /* 0x0000002900007c45 */ /* 0x001fe20008201000 */
[----:B------:R-:W-:Y:S01]  /*eba0*/  USHF.R.U64 UR6, UR30, UR26, UR31 ;  /* 0x0000001a1e067299 */ /* 0x000fe2000800121f */
[----:B--2---:R-:W-:Y:S01]  /*ebb0*/  R2UR UR19, R2 ;  /* 0x00000000021372ca */ /* 0x004fe200000e0000 */
[----:B------:R-:W-:Y:S02]  /*ebc0*/  USHF.R.U32.HI UR4, URZ, UR26, UR31 ;  /* 0x0000001a3f047299 */ /* 0x000fe4000801161f */
[----:B------:R-:W-:Y:S01]  /*ebd0*/  FMUL R0, R0, UR33 ;  /* 0x0000002100007c20 */ /* 0x000fe20008400000 */
[----:B------:R-:W-:Y:S01]  /*ebe0*/  UIADD3 UR18, UP0, URZ, -UR6, URZ ;  /* 0x800000063f127290 */ /* 0x000fe2000ff1e03f */
[----:B------:R-:W-:Y:S01]  /*ebf0*/  UMOV UR10, UR29 ;  /* 0x0000001d000a7c82 */ /* 0x000fe20008000000 */
[----:B------:R-:W-:Y:S02]  /*ec00*/  UMOV UR11, UR32 ;  /* 0x00000020000b7c82 */ /* 0x000fe40008000000 */
[----:B------:R-:W-:Y:S01]  /*ec10*/  UIADD3.X UR9, URZ, ~UR4, URZ, UP0, !UPT ;  /* 0x800000043f097290 */ /* 0x000fe200087fe43f */
[----:B------:R-:W0:Y:S01]  /*ec20*/  F2I.U32.TRUNC.NTZ R0, R0 ;  /* 0x0000000000007305 */ /* 0x000e22000020f000 */
[----:B------:R-:W-:Y:S01]  /*ec30*/  ULDC UR44, c[0x0][0x658] ;  /* 0x00019600002c7ab9 */ /* 0x000fe20000000800 */
[----:B------:R-:W-:Y:S01]  /*ec40*/  ULDC.64 UR4, c[0x0][0x620] ;  /* 0x0001880000047ab9 */ /* 0x000fe20000000a00 */
[----:B------:R-:W-:Y:S01]  /*ec50*/  UMOV UR30, 0xffffffff ;  /* 0xffffffff001e7882 */ /* 0x000fe20000000000 */
[----:B------:R-:W-:-:S02]  /*ec60*/  UIMAD UR9, UR9, UR4, URZ ;  /* 0x00000004090972a4 */ /* 0x000fc4000f8e023f */
[----:B------:R-:W-:Y:S02]  /*ec70*/  UIMAD.WIDE.U32 UR10, UR18, UR4, UR10 ;  /* 0x00000004120a72a5 */ /* 0x000fe4000f8e000a */
[----:B------:R-:W-:Y:S02]  /*ec80*/  UIMAD UR9, UR18, UR5, UR9 ;  /* 0x00000005120972a4 */ /* 0x000fe4000f8e0209 */
[----:B------:R-:W-:Y:S02]  /*ec90*/  USHF.L.U32 UR32, UR30, UR44, URZ ;  /* 0x0000002c1e207299 */ /* 0x000fe4000800063f */
[----:B------:R-:W-:Y:S01]  /*eca0*/  UIADD3 UR9, UR11, UR9, URZ ;  /* 0x000000090b097290 */ /* 0x000fe2000fffe03f */
[----:B------:R-:W-:Y:S01]  /*ecb0*/  ULDC UR18, c[0x0][0x618] ;  /* 0x0001860000127ab9 */ /* 0x000fe20000000800 */
[----:B0-----:R-:W-:Y:S01]  /*ecc0*/  R2UR UR34, R0 ;  /* 0x00000000002272ca */ /* 0x001fe200000e0000 */
[----:B------:R-:W-:Y:S01]  /*ecd0*/  ULDC.64 UR4, c[0x0][0x640] ;  /* 0x0001900000047ab9 */ /* 0x000fe20000000a00 */
[----:B------:R-:W-:Y:S01]  /*ece0*/  USHF.R.U64 UR30, UR10, UR18, UR9 ;  /* 0x000000120a1e7299 */ /* 0x000fe20008001209 */
[----:B------:R-:W-:Y:S01]  /*ecf0*/  ISETP.NE.U32.AND P0, PT, RZ, UR4, PT ;  /* 0x00000004ff007c0c */ /* 0x000fe2000bf05070 */
[----:B------:R-:W-:Y:S01]  /*ed00*/  USHF.R.U32.HI UR9, URZ, UR18, UR9 ;  /* 0x000000123f097299 */ /* 0x000fe20008011609 */
[----:B------:R-:W-:-:S02]  /*ed10*/  ULDC UR42, c[0x0][0x608] ;  /* 0x00018200002a7ab9 */ /* 0x000fc40000000800 */
[----:B------:R-:W-:Y:S01]  /*ed20*/  ISETP.NE.AND.EX P0, PT, RZ, UR5, PT, P0 ;  /* 0x00000005ff007c0c */ /* 0x000fe2000bf05300 */
[----:B------:R-:W-:Y:S02]  /*ed30*/  USHF.R.U64 UR33, UR30, UR42, UR9 ;  /* 0x0000002a1e217299 */ /* 0x000fe40008001209 */
[----:B------:R-:W-:Y:S02]  /*ed40*/  USHF.R.U32.HI UR9, URZ, UR42, UR9 ;  /* 0x0000002a3f097299 */ /* 0x000fe40008011609 */
[----:B------:R-:W-:Y:S02]  /*ed50*/  UIADD3 UR10, -UR19, URZ, URZ ;  /* 0x0000003f130a7290 */ /* 0x000fe4000fffe13f */
[----:B------:R-:W-:Y:S02]  /*ed60*/  UIADD3 UR43, -UR34, URZ, URZ ;  /* 0x0000003f222b7290 */ /* 0x000fe4000fffe13f */
[----:B------:R-:W-:Y:S01]  /*ed70*/  USHF.R.U64 UR34, UR33, UR44, UR9 ;  /* 0x0000002c21227299 */ /* 0x000fe20008001209 */
[----:B------:R-:W-:Y:S01]  /*ed80*/  UMOV UR31, 0x1 ;  /* 0x00000001001f7882 */ /* 0x000fe20000000000 */
[----:B------:R-:W-:Y:S01]  /*ed90*/  ULDC UR40, c[0x0][0x144] ;  /* 0x0000510000287ab9 */ /* 0x000fe20000000800 */
[----:B------:R-:W-:Y:S01]  /*eda0*/  ULDC UR26, c[0x0][0x600] ;  /* 0x00018000001a7ab9 */ /* 0x000fe20000000800 */
[----:B------:R-:W-:-:S02]  /*edb0*/  USHF.L.U32 UR31, UR31, UR44, URZ ;  /* 0x0000002c1f1f7299 */ /* 0x000fc4000800063f */
[----:B------:R-:W-:Y:S02]  /*edc0*/  USHF.R.U32.HI UR19, URZ, UR44, UR9 ;  /* 0x0000002c3f137299 */ /* 0x000fe40008011609 */
[----:B------:R-:W-:Y:S02]  /*edd0*/  UIADD3 UR29, UR26, -0x1, URZ ;  /* 0xffffffff1a1d7890 */ /* 0x000fe4000fffe03f */
[----:B------:R-:W-:Y:S02]  /*ede0*/  ULOP3.LUT UR32, URZ, UR32, URZ, 0x33, !UPT ;  /* 0x000000203f207292 */ /* 0x000fe4000f8e333f */
[----:B------:R-:W-:Y:S01]  /*edf0*/  UIMAD UR40, UR40, UR10, UR8 ;  /* 0x0000000a282872a4 */ /* 0x000fe2000f8e0208 */
[----:B------:R-:W-:Y:S01]  /*ee00*/  ULDC UR46, c[0x0][0x148] ;  /* 0x00005200002e7ab9 */ /* 0x000fe20000000800 */
[----:B------:R-:W-:Y:S01]  /*ee10*/  ULDC UR44, c[0x0][0x648] ;  /* 0x00019200002c7ab9 */ /* 0x000fe20000000800 */
[----:B------:R-:W-:Y:S01]  /*ee20*/  ULDC UR45, c[0x0][0x638] ;  /* 0x00018e00002d7ab9 */ /* 0x000fe20000000800 */
[----:B------:R-:W-:Y:S01]  /*ee30*/  UMOV UR18, UR34 ;  /* 0x0000002200127c82 */ /* 0x000fe20008000000 */
[----:B------:R-:W-:Y:S07]  /*ee40*/  @!P0 BRA `(.L_x_299) ;  /* 0x0000000000288947 */ /* 0x000fee0003800000 */
        /* <DEDUP_REMOVED lines=10> */
.L_x_299:
[----:B------:R-:W-:Y:S01]  /*eef0*/  USHF.R.U64 UR4, UR18, UR44, UR19 ;  /* 0x0000002c12047299 */ /* 0x000fe20008001213 */
[----:B------:R-:W-:Y:S01]  /*ef00*/  IMAD.U32 R4, RZ, RZ, UR6 ;  /* 0x00000006ff047e24 */ /* 0x000fe2000f8e00ff */
[----:B------:R-:W-:Y:S01]  /*ef10*/  ULOP3.LUT UR32, UR33, UR32, URZ, 0xc0, !UPT ;  /* 0x0000002021207292 */ /* 0x000fe2000f8ec03f */
[----:B------:R-:W-:Y:S01]  /*ef20*/  IMAD.MOV.U32 R0, RZ, RZ, 0x1 ;  /* 0x00000001ff007424 */ /* 0x000fe200078e00ff */
[----:B------:R-:W-:Y:S02]  /*ef30*/  UIADD3 UR5, -UR4, URZ, URZ ;  /* 0x0000003f04057290 */ /* 0x000fe4000fffe13f */
[----:B------:R-:W-:Y:S01]  /*ef40*/  @UP2 UIMAD UR40, UR46, UR43, UR41 ;  /* 0x0000002b2e2822a4 */ /* 0x000fe2000f8e0229 */
[----:B------:R2:W-:Y:S01]  /*ef50*/  STL [R1+0x7c], R4 ;  /* 0x00007c0401007387 */ /* 0x0005e20000100800 */
[----:B------:R-:W-:Y:S02]  /*ef60*/  ULOP3.LUT UR29, UR30, UR29, URZ, 0xc0, !UPT ;  /* 0x0000001d1e1d7292 */ /* 0x000fe4000f8ec03f */
[----:B------:R-:W-:-:S02]  /*ef70*/  UIMAD UR31, UR31, UR4, UR32 ;  /* 0x000000041f1f72a4 */ /* 0x000fc4000f8e0220 */
        /* <DEDUP_REMOVED lines=10> */
.L_x_297:
[----:B------:R-:W-:Y:S01]  /*f020*/  UIADD3 UR15, UR37, UR15, URZ ;  /* 0x0000000f250f7290 */ /* 0x000fe2000fffe03f */
[----:B------:R-:W-:Y:S01]  /*f030*/  LOP3.LUT P0, RZ, R0, 0xff, RZ, 0xc0, !PT ;  /* 0x000000ff00ff7812 */ /* 0x000fe2000780c0ff */
[----:B------:R-:W-:Y:S02]  /*f040*/  ULOP3.LUT UR35, UR35, 0x1, URZ, 0x3c, !UPT ;  /* 0x0000000123237892 */ /* 0x000fe4000f8e3c3f */
[----:B------:R-:W-:Y:S02]  /*f050*/  USHF.R.U32.HI UR4, URZ, 0x2, UR15 ;  /* 0x000000023f047899 */ /* 0x000fe4000801160f */
[----:B------:R-:W-:Y:S02]  /*f060*/  UISETP.GT.U32.AND UP0, UPT, UR15, 0x3, UPT ;  /* 0x000000030f00788c */ /* 0x000fe4000bf04070 */
[----:B------:R-:W-:Y:S02]  /*f070*/  ULOP3.LUT UR4, UR4, 0x1, URZ, 0xc0, !UPT ;  /* 0x0000000104047892 */ /* 0x000fe4000f8ec03f */
[----:B------:R-:W-:-:S02]  /*f080*/  UISETP.LT.U32.AND UP0, UPT, UR37, 0x4, UP0 ;  /* 0x000000042500788c */ /* 0x000fc40008701070 */
[----:B------:R-:W-:Y:S02]  /*f090*/  UISETP.NE.U32.AND UP1, UPT, UR4, 0x1, UPT ;  /* 0x000000010400788c */ /* 0x000fe4000bf25070 */
[----:B------:R-:W-:Y:S02]  /*f0a0*/  USEL UR5, URZ, 0x1, !UP0 ;  /* 0x000000013f057887 */ /* 0x000fe4000c000000 */
[----:B------:R-:W-:Y:S02]  /*f0b0*/  UISETP.GT.U32.AND UP1, UPT, UR37, 0x3, !UP1 ;  /* 0x000000032500788c */ /* 0x000fe4000cf24070 */
[----:B------:R-:W-:Y:S02]  /*f0c0*/  ULOP3.LUT UR15, UR15, 0x3, URZ, 0xc0, !UPT ;  /* 0x000000030f0f7892 */ /* 0x000fe4000f8ec03f */
[----:B------:R-:W-:-:S04]  /*f0d0*/  USEL UR4, URZ, 0x1, !UP1 ;  /* 0x000000013f047887 */ /* 0x000fc8000c800000 */
[----:B------:R-:W-:Y:S01]  /*f0e0*/  ULOP3.LUT UR21, UR4, UR21, UR5, 0x96, !UPT ;  /* 0x0000001504157292 */ /* 0x000fe2000f8e9605 */
[----:B------:R-:W-:Y:S11]  /*f0f0*/  @P0 BRA `(.L_x_300) ;  /* 0xffffff2400c40947 */ /* 0x000ff6000383ffff */
[----:B------:R-:W-:Y:S05]  /*f100*/  EXIT ;  /* 0x000000000000794d */ /* 0x000fea0003800000 */
.L_x_16:
[----:B------:R-:W-:-:S08]  /*f110*/  ISETP.NE.AND P0, PT, RZ, UR6, PT ;  /* 0x00000006ff007c0c */ /* 0x000fd0000bf05270 */
[----:B0-2---:R-:W0:-:S00]  /*f120*/  USETMAXREG.DEALLOC.CTAPOOL 0x28 ;  /* 0x00000028000079c8 */ /* 0x005e0000080e0500 */
[----:B------:R-:W-:Y:S05]  /*f130*/  @P0 EXIT ;  /* 0x000000000000094d */ /* 0x000fea0003800000 */
[----:B0-----:R-:W-:Y:S01]  /*f140*/  LOP3.LUT P0, RZ, R3, 0xff, RZ, 0xc0, !PT ;  /* 0x000000ff03ff7812 */ /* 0x001fe2000780c0ff */
[----:B------:R-:W-:Y:S02]  /*f150*/  IMAD.MOV.U32 R8, RZ, RZ, 0x1 ;  /* 0x00000001ff087424 */ /* 0x000fe400078e00ff */
[----:B------:R-:W-:-:S10]  /*f160*/  IMAD.MOV.U32 R9, RZ, RZ, RZ ;  /* 0x000000ffff097224 */ /* 0x000fd400078e00ff */
[----:B------:R-:W-:Y:S05]  /*f170*/  @!P0 BRA `(.L_x_301) ;  /* 0x0000000c00a88947 */ /* 0x000fea0003800000 */
[----:B------:R-:W0:Y:S01]  /*f180*/  S2UR UR9, SR_CgaCtaId ;  /* 0x00000000000979c3 */ /* 0x000e220000008800 */
[----:B------:R-:W-:Y:S01]  /*f190*/  UMOV UR11, 0x1 ;  /* 0x00000001000b7882 */ /* 0x000fe20000000000 */
[----:B------:R-:W-:Y:S01]  /*f1a0*/  LOP3.LUT P0, RZ, R0, 0x1f, RZ, 0xc0, !PT ;  /* 0x0000001f00ff7812 */ /* 0x000fe2000780c0ff */
[----:B------:R-:W-:Y:S01]  /*f1b0*/  ULDC UR5, c[0x0][0x658] ;  /* 0x0001960000057ab9 */ /* 0x000fe20000000800 */
[----:B------:R-:W-:Y:S01]  /*f1c0*/  UMOV UR10, 0xffffffff ;  /* 0xffffffff000a7882 */ /* 0x000fe20000000000 */
[----:B------:R-:W-:Y:S01]  /*f1d0*/  BSSY B0, `(.L_x_301) ;  /* 0x00000e4000007945 */ /* 0x000fe20003800000 */
[----:B------:R-:W-:Y:S01]  /*f1e0*/  USHF.L.U32 UR10, UR10, UR5, URZ ;  /* 0x000000050a0a7299 */ /* 0x000fe2000800063f */
[C---:B------:R-:W-:Y:S01]  /*f1f0*/  ISETP.NE.AND P3, PT, R2.reuse, RZ, PT ;  /* 0x000000ff0200720c */ /* 0x040fe20003f65270 */
[----:B------:R-:W-:Y:S01]  /*f200*/  IMAD.MOV.U32 R0, RZ, RZ, 0x1 ;  /* 0x00000001ff007424 */ /* 0x000fe200078e00ff */
[----:B------:R-:W-:Y:S01]  /*f210*/  ISETP.NE.OR P0, PT, R2, RZ, !P0 ;  /* 0x000000ff0200720c */ /* 0x000fe20004705670 */
[----:B------:R-:W-:Y:S01]  /*f220*/  IMAD.MOV.U32 R8, RZ, RZ, 0x1 ;  /* 0x00000001ff087424 */ /* 0x000fe200078e00ff */
[----:B------:R-:W-:Y:S01]  /*f230*/  ULDC UR4, c[0x0][0x600] ;  /* 0x0001800000047ab9 */ /* 0x000fe20000000800 */
[----:B------:R-:W-:Y:S01]  /*f240*/  IMAD.MOV.U32 R9, RZ, RZ, RZ ;  /* 0x000000ffff097224 */ /* 0x000fe200078e00ff */
[----:B------:R-:W-:Y:S01]  /*f250*/  UMOV UR22, 0x5 ;  /* 0x0000000500167882 */ /* 0x000fe20000000000 */
[----:B------:R-:W-:-:S02]  /*f260*/  UIADD3 UR30, UR14, 0x1, URZ ;  /* 0x000000010e1e7890 */ /* 0x000fc4000fffe03f */
[----:B------:R-:W-:Y:S02]  /*f270*/  ULOP3.LUT UR31, UR7, 0x2, URZ, 0xfc, !UPT ;  /* 0x00000002071f7892 */ /* 0x000fe4000f8efc3f */
[----:B------:R-:W-:Y:S02]  /*f280*/  UIADD3 UR4, UR4, -0x1, URZ ;  /* 0xffffffff04047890 */ /* 0x000fe4000fffe03f */
[----:B------:R-:W-:Y:S02]  /*f290*/  USHF.L.U32 UR5, UR11, UR5, URZ ;  /* 0x000000050b057299 */ /* 0x000fe4000800063f */
[----:B------:R-:W-:Y:S02]  /*f2a0*/  ULOP3.LUT UR20, URZ, UR10, URZ, 0x33, !UPT ;  /* 0x0000000a3f147292 */ /* 0x000fe4000f8e333f */
[----:B0-----:R-:W-:Y:S02]  /*f2b0*/  ULOP3.LUT UR8, UR9, 0x1, URZ, 0xc0, !UPT ;  /* 0x0000000109087892 */ /* 0x001fe4000f8ec03f */
[----:B------:R-:W-:-:S02]  /*f2c0*/  USHF.R.U32.HI UR32, URZ, 0x1, UR9 ;  /* 0x000000013f207899 */ /* 0x000fc40008011609 */
[----:B------:R-:W-:Y:S02]  /*f2d0*/  USHF.L.U32 UR6, UR9, 0x7, URZ ;  /* 0x0000000709067899 */ /* 0x000fe4000800063f */
[----:B------:R-:W-:Y:S02]  /*f2e0*/  USHF.L.U32 UR15, UR9, 0xc, URZ ;  /* 0x0000000c090f7899 */ /* 0x000fe4000800063f */
[----:B------:R-:W-:Y:S02]  /*f2f0*/  ULOP3.LUT UR9, UR9, 0xfffffffe, URZ, 0xc0, !UPT ;  /* 0xfffffffe09097892 */ /* 0x000fe4000f8ec03f */
[----:B------:R-:W-:Y:S02]  /*f300*/  UISETP.GT.U32.AND UP0, UPT, UR8, 0xffff, UPT ;  /* 0x0000ffff0800788c */ /* 0x000fe4000bf04070 */
[----:B------:R-:W-:Y:S02]  /*f310*/  USHF.L.U32 UR21, UR11, UR9, URZ ;  /* 0x000000090b157299 */ /* 0x000fe4000800063f */
[----:B------:R-:W-:-:S02]  /*f320*/  ULOP3.LUT UR9, UR9, 0x1, URZ, 0xfc, !UPT ;  /* 0x0000000109097892 */ /* 0x000fc4000f8efc3f */
[----:B------:R-:W-:Y:S02]  /*f330*/  USEL UR8, UR8, 0xffff, !UP0 ;  /* 0x0000ffff08087887 */ /* 0x000fe4000c000000 */
[----:B------:R-:W-:Y:S02]  /*f340*/  USHF.L.U32 UR9, UR11, UR9, URZ ;  /* 0x000000090b097299 */ /* 0x000fe4000800063f */
[----:B------:R-:W-:Y:S02]  /*f350*/  ULOP3.LUT UR8, UR8, 0xffff, URZ, 0xc0, !UPT ;  /* 0x0000ffff08087892 */ /* 0x000fe4000f8ec03f */
[----:B------:R-:W-:Y:S02]  /*f360*/  ULOP3.LUT UR6, UR6, 0x80, URZ, 0xc0, !UPT ;  /* 0x0000008006067892 */ /* 0x000fe4000f8ec03f */
[----:B------:R-:W-:Y:S02]  /*f370*/  ULOP3.LUT UR15, UR15, 0x1000, URZ, 0xc0, !UPT ;  /* 0x000010000f0f7892 */ /* 0x000fe4000f8ec03f */
[----:B------:R-:W-:-:S02]  /*f380*/  ULOP3.LUT UR21, UR21, UR9, URZ, 0xfc, !UPT ;  /* 0x0000000915157292 */ /* 0x000fc4000f8efc3f */
[----:B------:R-:W-:Y:S01]  /*f390*/  USHF.L.U32 UR22, UR22, UR8, URZ ;  /* 0x0000000816167299 */ /* 0x000fe2000800063f */
[----:B------:R-:W-:-:S11]  /*f3a0*/  ULDC.64 UR28, c[0x0][0x198] ;  /* 0x00006600001c7ab9 */ /* 0x000fd60000000a00 */
.L_x_313:
[----:B------:R-:W-:-:S03]  /*f3b0*/  UMOV UR8, 0xffffffff ;  /* 0xffffffff00087882 */ /* 0x000fc60000000000 */
[----:B01----:R-:W-:Y:S05]  /*f3c0*/  BRA.DIV UR8, `(.L_x_302) ;  /* 0x0000001208407947 */ /* 0x003fea000b800000 */
[----:B------:R-:W-:-:S13]  /*f3d0*/  ELECT P1, URZ, PT ;  /* 0x00000000003f782f */ /* 0x000fda0003820000 */
.L_x_326:
[----:B------:R-:W0:Y:S01]  /*f3e0*/  LDC R2, c[0x0][0x28c] ;  /* 0x0000a300ff027b82 */ /* 0x000e220000000800 */
[----:B------:R-:W-:Y:S01]  /*f3f0*/  BSSY B1, `(.L_x_303) ;  /* 0x0000040000017945 */ /* 0x000fe20003800000 */
[----:B0-----:R-:W-:-:S13]  /*f400*/  ISETP.LT.OR P1, PT, R2, 0x1, !P1 ;  /* 0x000000010200780c */ /* 0x001fda0004f21670 */
[----:B------:R-:W-:Y:S05]  /*f410*/  @P1 BRA `(.L_x_304) ;  /* 0x0000000000f41947 */ /* 0x000fea0003800000 */
[----:B------:R-:W2:Y:S04]  /*f420*/  LDL.LU R4, [R1+0x90] ;  /* 0x0000900001047983 */ /* 0x000ea80000300800 */
[----:B------:R-:W3:Y:S01]  /*f430*/  LDL.LU R3, [R1+0x8c] ;  /* 0x00008c0001037983 */ /* 0x000ee20000300800 */
[----:B------:R-:W-:Y:S02]  /*f440*/  IMAD.MOV.U32 R12, RZ, RZ, RZ ;  /* 0x000000ffff0c7224 */ /* 0x000fe400078e00ff */
[----:B------:R-:W-:Y:S02]  /*f450*/  IMAD.U32 R13, RZ, RZ, UR30 ;  /* 0x0000001eff0d7e24 */ /* 0x000fe4000f8e00ff */
[----:B------:R-:W-:Y:S01]  /*f460*/  IMAD.MOV.U32 R2, RZ, RZ, R8 ;  /* 0x000000ffff027224 */ /* 0x000fe200078e0008 */
[----:B--2---:R-:W-:-:S02]  /*f470*/  LEA R6, R4, UR6, 0x8 ;  /* 0x0000000604067c11 */ /* 0x004fc4000f8e40ff */
[----:B---3--:R-:W-:Y:S01]  /*f480*/  LEA R4, R3, UR32, 0x1 ;  /* 0x0000002003047c11 */ /* 0x008fe2000f8e08ff */
[----:B------:R-:W-:-:S04]  /*f490*/  IMAD.MOV.U32 R3, RZ, RZ, R9 ;  /* 0x000000ffff037224 */ /* 0x000fc800078e0009 */
[----:B------:R-:W-:-:S07]  /*f4a0*/  IMAD.SHL.U32 R7, R4, 0x20, RZ ;  /* 0x0000002004077824 */ /* 0x000fce00078e00ff */
.L_x_308:
[----:B------:R-:W0:Y:S01]  /*f4b0*/  S2R R5, SR_CgaCtaId ;  /* 0x0000000000057919 */ /* 0x000e220000008800 */
[----:B------:R-:W-:-:S04]  /*f4c0*/  MOV R4, 0x400 ;  /* 0x0000040000047802 */ /* 0x000fc80000000f00 */
[----:B0-----:R-:W-:Y:S02]  /*f4d0*/  LEA R10, R5, R4, 0x18 ;  /* 0x00000004050a7211 */ /* 0x001fe400078ec0ff */
[----:B------:R-:W-:Y:S01]  /*f4e0*/  SHF.L.U32 R4, R2, 0x1f, RZ ;  /* 0x0000001f02047819 */ /* 0x000fe200000006ff */
[----:B------:R-:W0:Y:S02]  /*f4f0*/  @!P3 LDC R5, c[0x0][0x500] ;  /* 0x00014000ff05bb82 */ /* 0x000e240000000800 */
[----:B------:R-:W-:-:S04]  /*f500*/  IMAD R11, R3, 0x8, R10 ;  /* 0x00000008030b7824 */ /* 0x000fc800078e020a */
[----:B------:R-:W1:Y:S02]  /*f510*/  SYNCS.PHASECHK.TRANS64.TRYWAIT P1, [R11+URZ+0x20], R4 ;  /* 0x000020040b0075a7 */ /* 0x000e64000802017f */
[----:B-1----:R-:W-:Y:S05]  /*f520*/  @!P1 BRA `(.L_x_305) ;  /* 0x0000001000089947 */ /* 0x002fea0003800000 */
.L_x_327:
[----:B------:R-:W-:Y:S01]  /*f530*/  UPRMT UR8, UR31, 0x9910, URZ ;  /* 0x000099101f087896 */ /* 0x000fe2000800003f */
[----:B0-----:R0:W-:Y:S03]  /*f540*/  @!P3 SYNCS.ARRIVE.TRANS64 RZ, [R11+URZ], R5 ;  /* 0x000000050bffb9a7 */ /* 0x0011e6000800003f */
[----:B------:R-:W-:-:S06]  /*f550*/  UISETP.NE.AND UP0, UPT, UR8, 0x2, UPT ;  /* 0x000000020800788c */ /* 0x000fcc000bf05270 */
[----:B------:R-:W-:-:S13]  /*f560*/  PLOP3.LUT P1, PT, PT, PT, UP0, 0x80, 0x0 ;  /* 0x000000000000781c */ /* 0x000fda0003f2f008 */
[----:B0-----:R-:W-:Y:S05]  /*f570*/  @P1 BRA `(.L_x_306) ;  /* 0x0000000000041947 */ /* 0x001fea0003800000 */
[----:B------:R-:W-:Y:S01]  /*f580*/  BPT.TRAP 0x1 ;  /* 0x000000040000795c */ /* 0x000fe20000300000 */
.L_x_306:
[----:B------:R-:W-:Y:S05]  /*f590*/  @P0 BRA `(.L_x_307) ;  /* 0x0000000000040947 */ /* 0x000fea0003800000 */
[----:B------:R-:W-:Y:S01]  /*f5a0*/  BPT.TRAP 0x1 ;  /* 0x000000040000795c */ /* 0x000fe20000300000 */
.L_x_307:
[----:B------:R-:W2:Y:S01]  /*f5b0*/  LDL R5, [R1+0x7c] ;  /* 0x00007c0001057983 */ /* 0x000ea20000100800 */
[----:B-1----:R-:W-:Y:S01]  /*f5c0*/  LEA R4, R3, UR32, 0x1 ;  /* 0x0000002003047c11 */ /* 0x002fe2000f8e08ff */
[----:B------:R-:W-:Y:S01]  /*f5d0*/  VIADD R13, R13, 0xffffffff ;  /* 0xffffffff0d0d7836 */ /* 0x000fe20000000000 */
[----:B------:R-:W-:Y:S01]  /*f5e0*/  R2UR UR11, R3 ;  /* 0x00000000030b72ca */ /* 0x000fe200000e0000 */
[----:B------:R-:W-:Y:S01]  /*f5f0*/  UIADD3 UR16, UP0, UR28, 0xf0, URZ ;  /* 0x000000f01c107890 */ /* 0x000fe2000ff1e03f */
[----:B------:R-:W-:Y:S01]  /*f600*/  R2UR UR26, R10 ;  /* 0x000000000a1a72ca */ /* 0x000fe200000e0000 */
[----:B------:R-:W-:Y:S01]  /*f610*/  IMAD.U32 R4, R4, 0x400, R10 ;  /* 0x0000040004047824 */ /* 0x000fe200078e000a */
[----:B------:R-:W-:Y:S01]  /*f620*/  R2UR UR27, R7 ;  /* 0x00000000071b72ca */ /* 0x000fe200000e0000 */
[----:B------:R-:W-:Y:S01]  /*f630*/  UIADD3 UR34, UP1, UR28, 0x1f0, URZ ;  /* 0x000001f01c227890 */ /* 0x000fe2000ff3e03f */
[----:B------:R-:W-:Y:S01]  /*f640*/  R2UR UR9, R11 ;  /* 0x000000000b0972ca */ /* 0x000fe200000e0000 */
[----:B------:R-:W-:Y:S01]  /*f650*/  UIADD3.X UR17, URZ, UR29, URZ, UP0, !UPT ;  /* 0x0000001d3f117290 */ /* 0x000fe200087fe43f */
[----:B------:R-:W-:Y:S01]  /*f660*/  R2UR UR8, R4 ;  /* 0x00000000040872ca */ /* 0x000fe200000e0000 */
[----:B------:R-:W-:Y:S01]  /*f670*/  UPRMT UR23, URZ, 0x5410, UR22 ;  /* 0x000054103f177896 */ /* 0x000fe20008000016 */
[----:B------:R-:W-:Y:S01]  /*f680*/  R2UR UR10, R12 ;  /* 0x000000000c0a72ca */ /* 0x000fe200000e0000 */
[----:B------:R-:W-:Y:S01]  /*f690*/  VIADD R3, R3, 0x1 ;  /* 0x0000000103037836 */ /* 0x000fe20000000000 */
[----:B------:R-:W-:Y:S01]  /*f6a0*/  R2UR UR33, R6 ;  /* 0x00000000062172ca */ /* 0x000fe200000e0000 */
[----:B------:R-:W-:Y:S01]  /*f6b0*/  ULEA UR11, UR11, UR15, 0xd ;  /* 0x0000000f0b0b7291 */ /* 0x000fe2000f8e683f */
[----:B------:R-:W-:Y:S01]  /*f6c0*/  ISETP.GT.AND P2, PT, R13, 0x1, PT ;  /* 0x000000010d00780c */ /* 0x000fe20003f44270 */
[----:B------:R-:W-:Y:S01]  /*f6d0*/  UPRMT UR36, URZ, 0x5410, UR21 ;  /* 0x000054103f247896 */ /* 0x000fe20008000015 */
[C---:B------:R-:W-:Y:S01]  /*f6e0*/  ISETP.NE.AND P1, PT, R3.reuse, 0x4, PT ;  /* 0x000000040300780c */ /* 0x040fe20003f25270 */
[----:B------:R-:W-:Y:S01]  /*f6f0*/  UIADD3 UR26, UR26, 0x2180, UR11 ;  /* 0x000021801a1a7890 */ /* 0x000fe2000fffe00b */
[----:B------:R-:W-:Y:S01]  /*f700*/  VIADD R12, R12, 0x20 ;  /* 0x000000200c0c7836 */ /* 0x000fe20000000000 */
[----:B------:R-:W-:Y:S01]  /*f710*/  UIADD3.X UR35, URZ, UR29, URZ, UP1, !UPT ;  /* 0x0000001d3f237290 */ /* 0x000fe20008ffe43f */
[----:B------:R-:W-:Y:S01]  /*f720*/  SEL R3, R3, RZ, P1 ;  /* 0x000000ff03037207 */ /* 0x000fe20000800000 */
[----:B------:R-:W-:Y:S01]  /*f730*/  UIADD3 UR8, UR8, 0x180, URZ ;  /* 0x0000018008087890 */ /* 0x000fe2000fffe03f */
[----:B------:R-:W-:Y:S01]  /*f740*/  UMOV UR18, 0x0 ;  /* 0x0000000000127882 */ /* 0x000fe20000000000 */
[----:B------:R-:W-:Y:S01]  /*f750*/  UMOV UR19, 0x10000000 ;  /* 0x1000000000137882 */ /* 0x000fe20000000000 */
[----:B------:R-:W-:Y:S01]  /*f760*/  UMOV UR11, UR27 ;  /* 0x0000001b000b7c82 */ /* 0x000fe20008000000 */
[----:B--2---:R-:W-:-:S02]  /*f770*/  R2UR UR12, R5 ;  /* 0x00000000050c72ca */ /* 0x004fc400000e0000 */
[----:B------:R-:W-:-:S04]  /*f780*/  SEL R5, RZ, 0x1, P1 ;  /* 0x00000001ff057807 */ /* 0x000fc80000800000 */
[----:B------:R-:W-:-:S07]  /*f790*/  LOP3.LUT R2, R2, R5, RZ, 0x3c, !PT ;  /* 0x0000000502027212 */ /* 0x000fce00078e3cff */
[----:B------:R0:W-:Y:S02]  /*f7a0*/  UTMALDG.3D.MULTICAST [UR8], [UR16], UR23, desc[UR18] ;  /* 0x00001208100073b4 */ /* 0x0001e40008011817 */
[----:B0-----:R-:W-:Y:S01]  /*f7b0*/  UMOV UR8, UR26 ;  /* 0x0000001a00087c82 */ /* 0x001fe20008000000 */
[----:B------:R-:W-:Y:S02]  /*f7c0*/  UMOV UR11, UR33 ;  /* 0x00000021000b7c82 */ /* 0x000fe40008000000 */
[----:B------:R0:W-:Y:S02]  /*f7d0*/  UTMALDG.3D.MULTICAST [UR8], [UR34], UR36, desc[UR18] ;  /* 0x00001208220073b4 */ /* 0x0001e40008011824 */
[----:B0-----:R-:W-:Y:S05]  /*f7e0*/  @P2 BRA `(.L_x_308) ;  /* 0xfffffffc00302947 */ /* 0x001fea000383ffff */
.L_x_304:
[----:B------:R-:W-:Y:S05]  /*f7f0*/  BSYNC B1 ;  /* 0x0000000000017941 */ /* 0x000fea0003800000 */
.L_x_303:
[----:B------:R-:W2:Y:S01]  /*f800*/  LDL.LU R15, [R1+0x84] ;  /* 0x00008400010f7983 */ /* 0x000ea20000300800 */
[----:B------:R-:W-:Y:S01]  /*f810*/  LOP3.LUT P4, RZ, R0, 0xff, RZ, 0xc0, !PT ;  /* 0x000000ff00ff7812 */ /* 0x000fe2000788c0ff */
[----:B------:R-:W-:Y:S01]  /*f820*/  VIADD R9, R9, UR14 ;  /* 0x0000000e09097c36 */ /* 0x000fe20008000000 */
[----:B------:R-:W-:Y:S01]  /*f830*/  ULDC.64 UR8, c[0x0][0x650] ;  /* 0x0001940000087ab9 */ /* 0x000fe20000000a00 */
[----:B------:R-:W3:Y:S01]  /*f840*/  LDL.LU R14, [R1+0x88] ;  /* 0x00008800010e7983 */ /* 0x000ee20000300800 */
[----:B------:R-:W-:Y:S01]  /*f850*/  IMAD.MOV.U32 R5, RZ, RZ, -0x1 ;  /* 0xffffffffff057424 */ /* 0x000fe200078e00ff */
[----:B------:R-:W-:Y:S01]  /*f860*/  BSSY B1, `(.L_x_309) ;  /* 0x0000078000017945 */ /* 0x000fe20003800000 */
[----:B------:R-:W-:Y:S01]  /*f870*/  SHF.R.U32.HI R0, RZ, 0x2, R9 ;  /* 0x00000002ff007819 */ /* 0x000fe20000011609 */
[----:B------:R-:W-:Y:S01]  /*f880*/  IMAD.MOV.U32 R4, RZ, RZ, -0x1 ;  /* 0xffffffffff047424 */ /* 0x000fe200078e00ff */
[----:B------:R-:W-:Y:S02]  /*f890*/  ISETP.GT.U32.AND P1, PT, R9, 0x3, PT ;  /* 0x000000030900780c */ /* 0x000fe40003f24070 */
[----:B------:R-:W-:-:S02]  /*f8a0*/  LOP3.LUT R0, R0, 0x1, RZ, 0xc0, !PT ;  /* 0x0000000100007812 */ /* 0x000fc400078ec0ff */
[----:B------:R-:W-:Y:S01]  /*f8b0*/  LOP3.LUT R9, R9, 0x3, RZ, 0xc0, !PT ;  /* 0x0000000309097812 */ /* 0x000fe200078ec0ff */
[----:B------:R-:W0:Y:S01]  /*f8c0*/  @P4 S2R R3, SR_CgaCtaId ;  /* 0x0000000000034919 */ /* 0x000e220000008800 */
[----:B------:R-:W-:Y:S02]  /*f8d0*/  @P4 MOV R2, 0x400 ;  /* 0x0000040000024802 */ /* 0x000fe40000000f00 */
[----:B------:R-:W-:Y:S02]  /*f8e0*/  ISETP.NE.U32.AND P2, PT, R0, 0x1, PT ;  /* 0x000000010000780c */ /* 0x000fe40003f45070 */
[----:B0-----:R-:W-:Y:S01]  /*f8f0*/  @P4 LEA R2, R3, R2, 0x18 ;  /* 0x0000000203024211 */ /* 0x001fe200078ec0ff */
[----:B------:R-:W-:-:S03]  /*f900*/  IMAD.U32 R3, RZ, RZ, UR14 ;  /* 0x0000000eff037e24 */ /* 0x000fc6000f8e00ff */
[----:B------:R0:W-:Y:S02]  /*f910*/  @P4 SYNCS.ARRIVE.TRANS64.A1T0 RZ, [R2+URZ+0x78], RZ ;  /* 0x000078ff02ff49a7 */ /* 0x0001e4000810003f */
[C---:B------:R-:W-:Y:S02]  /*f920*/  ISETP.LT.U32.AND P1, PT, R3.reuse, 0x4, P1 ;  /* 0x000000040300780c */ /* 0x040fe40000f21070 */
[----:B------:R-:W-:Y:S02]  /*f930*/  ISETP.GT.U32.AND P2, PT, R3, 0x3, !P2 ;  /* 0x000000030300780c */ /* 0x000fe40005744070 */
[----:B------:R-:W-:Y:S02]  /*f940*/  SEL R3, RZ, 0x1, !P1 ;  /* 0x00000001ff037807 */ /* 0x000fe40004800000 */
[----:B------:R-:W-:Y:S02]  /*f950*/  SEL R0, RZ, 0x1, !P2 ;  /* 0x00000001ff007807 */ /* 0x000fe40005000000 */
[----:B0-----:R-:W-:-:S02]  /*f960*/  PRMT R2, RZ, 0x7610, R2 ;  /* 0x00007610ff027816 */ /* 0x001fc40000000002 */
[----:B------:R-:W-:Y:S01]  /*f970*/  LOP3.LUT R8, R0, R8, R3, 0x96, !PT ;  /* 0x0000000800087212 */ /* 0x000fe200078e9603 */
[----:B------:R-:W-:Y:S01]  /*f980*/  IMAD.MOV.U32 R3, RZ, RZ, -0x1 ;  /* 0xffffffffff037424 */ /* 0x000fe200078e00ff */
[----:B------:R-:W-:Y:S02]  /*f990*/  PRMT R0, RZ, 0x7610, R0 ;  /* 0x00007610ff007816 */ /* 0x000fe40000000000 */
[----:B---3--:R-:W-:-:S04]  /*f9a0*/  IADD3 R14, P4, R14, UR24, RZ ;  /* 0x000000180e0e7c10 */ /* 0x008fc8000ff9e0ff */
[----:B--2---:R-:W-:Y:S01]  /*f9b0*/  IADD3.X R15, R15, UR13, RZ, P4, !PT ;  /* 0x0000000d0f0f7c10 */ /* 0x004fe2000a7fe4ff */
[----:B------:R0:W-:Y:S01]  /*f9c0*/  STL [R1+0x88], R14 ;  /* 0x0000880e01007387 */ /* 0x0001e20000100800 */
[----:B------:R-:W-:-:S03]  /*f9d0*/  ISETP.GE.U32.AND P4, PT, R14, UR8, PT ;  /* 0x000000080e007c0c */ /* 0x000fc6000bf86070 */
[----:B------:R0:W-:Y:S01]  /*f9e0*/  STL [R1+0x84], R15 ;  /* 0x0000840f01007387 */ /* 0x0001e20000100800 */
[----:B------:R-:W-:-:S03]  /*f9f0*/  ISETP.GE.U32.AND.EX P1, PT, R15, UR9, PT, P4 ;  /* 0x000000090f007c0c */ /* 0x000fc6000bf26140 */
[----:B------:R0:W-:Y:S04]  /*fa00*/  STL [R1+0x8c], R5 ;  /* 0x00008c0501007387 */ /* 0x0001e80000100800 */
[----:B------:R0:W-:Y:S04]  /*fa10*/  STL [R1+0x90], R4 ;  /* 0x0000900401007387 */ /* 0x0001e80000100800 */
[----:B------:R0:W-:Y:S02]  /*fa20*/  STL [R1+0x7c], R3 ;  /* 0x00007c0301007387 */ /* 0x0001e40000100800 */
[----:B------:R-:W-:Y:S05]  /*fa30*/  @P1 BRA `(.L_x_310) ;  /* 0x0000000400681947 */ /* 0x000fea0003800000 */
[----:B------:R-:W0:Y:S01]  /*fa40*/  S2UR UR8, SR_CTAID.X ;  /* 0x00000000000879c3 */ /* 0x000e220000002500 */
[----:B------:R-:W-:Y:S01]  /*fa50*/  ULDC.64 UR10, c[0x0][0x628] ;  /* 0x00018a00000a7ab9 */ /* 0x000fe20000000a00 */
[----:B------:R-:W-:Y:S01]  /*fa60*/  ULDC UR9, c[0x0][0x150] ;  /* 0x0000540000097ab9 */ /* 0x000fe20000000800 */
[----:B------:R-:W-:Y:S01]  /*fa70*/  ISETP.NE.U32.AND P1, PT, RZ, UR10, PT ;  /* 0x0000000aff007c0c */ /* 0x000fe2000bf25070 */
[----:B------:R-:W-:Y:S01]  /*fa80*/  ULDC UR12, c[0x0][0x630] ;  /* 0x00018c00000c7ab9 */ /* 0x000fe20000000800 */
[----:B------:R-:W-:Y:S01]  /*fa90*/  ULDC UR17, c[0x0][0x154] ;  /* 0x0000550000117ab9 */ /* 0x000fe20000000800 */
[----:B------:R-:W-:Y:S01]  /*faa0*/  IMAD.MOV.U32 R2, RZ, RZ, R14 ;  /* 0x000000ffff027224 */ /* 0x000fe200078e000e */
[----:B------:R-:W-:Y:S01]  /*fab0*/  ISETP.NE.AND.EX P1, PT, RZ, UR11, PT, P1 ;  /* 0x0000000bff007c0c */ /* 0x000fe2000bf25310 */
[----:B------:R-:W1:Y:S01]  /*fac0*/  S2UR UR16, SR_CTAID.Y ;  /* 0x00000000001079c3 */ /* 0x000e620000002600 */
[----:B0-----:R-:W-:-:S05]  /*fad0*/  I2FP.F32.U32 R3, UR8 ;  /* 0x0000000800037c45 */ /* 0x001fca0008201000 */
[----:B------:R-:W-:Y:S01]  /*fae0*/  FMUL R12, R3, UR9 ;  /* 0x00000009030c7c20 */ /* 0x000fe20008400000 */
[----:B------:R-:W-:-:S05]  /*faf0*/  IMAD.MOV.U32 R3, RZ, RZ, R15 ;  /* 0x000000ffff037224 */ /* 0x000fca00078e000f */
[----:B------:R-:W-:Y:S05]  /*fb00*/  @!P1 BRA `(.L_x_311) ;  /* 0x0000000000289947 */ /* 0x000fea0003800000 */
[----:B------:R-:W-:Y:S02]  /*fb10*/  ULDC UR9, c[0x0][0x634] ;  /* 0x00018d0000097ab9 */ /* 0x000fe40000000800 */
[----:B------:R-:W-:-:S05]  /*fb20*/  IADD3 R7, P1, R14, UR9, RZ ;  /* 0x000000090e077c10 */ /* 0x000fca000ff3e0ff */
[----:B------:R-:W-:-:S04]  /*fb30*/  IMAD.X R11, RZ, RZ, R15, P1 ;  /* 0x000000ffff0b7224 */ /* 0x000fc800008e060f */
[----:B------:R-:W-:-:S04]  /*fb40*/  IMAD.WIDE.U32 R4, R11, UR10, RZ ;  /* 0x0000000a0b047c25 */ /* 0x000fc8000f8e00ff */
[----:B------:R-:W-:-:S04]  /*fb50*/  IMAD.WIDE.U32 R4, P1, R7, UR11, R4 ;  /* 0x0000000b07047c25 */ /* 0x000fc8000f820004 */
[----:B------:R-:W-:-:S04]  /*fb60*/  IMAD.WIDE.U32 R6, R7, UR10, RZ ;  /* 0x0000000a07067c25 */ /* 0x000fc8000f8e00ff */
[----:B------:R-:W-:Y:S01]  /*fb70*/  IMAD.X R3, RZ, RZ, RZ, P1 ;  /* 0x000000ffff037224 */ /* 0x000fe200008e06ff */
[----:B------:R-:W-:Y:S01]  /*fb80*/  IADD3 RZ, P1, R7, R4, RZ ;  /* 0x0000000407ff7210 */ /* 0x000fe20007f3e0ff */
[----:B------:R-:W-:-:S04]  /*fb90*/  IMAD.MOV.U32 R2, RZ, RZ, R5 ;  /* 0x000000ffff027224 */ /* 0x000fc800078e0005 */
[----:B------:R-:W-:-:S08]  /*fba0*/  IMAD.WIDE.U32.X R2, R11, UR11, R2, P1 ;  /* 0x0000000b0b027c25 */ /* 0x000fd000088e0402 */
.L_x_311:
[--C-:B------:R-:W-:Y:S01]  /*fbb0*/  SHF.R.U64 R10, R2, UR12, R3.reuse ;  /* 0x0000000c020a7c19 */ /* 0x100fe20008001203 */
[----:B------:R-:W0:Y:S01]  /*fbc0*/  F2I.U32.TRUNC.NTZ R12, R12 ;  /* 0x0000000c000c7305 */ /* 0x000e22000020f000 */
[----:B------:R-:W-:Y:S01]  /*fbd0*/  SHF.R.U32.HI R2, RZ, UR12, R3 ;  /* 0x0000000cff027c19 */ /* 0x000fe20008011603 */
[----:B------:R-:W-:Y:S01]  /*fbe0*/  ULDC.64 UR10, c[0x0][0x620] ;  /* 0x00018800000a7ab9 */ /* 0x000fe20000000a00 */
[----:B------:R-:W-:Y:S01]  /*fbf0*/  IADD3 R5, P1, RZ, -R10, RZ ;  /* 0x8000000aff057210 */ /* 0x000fe20007f3e0ff */
[----:B------:R-:W-:Y:S01]  /*fc00*/  IMAD.MOV.U32 R3, RZ, RZ, R15 ;  /* 0x000000ffff037224 */ /* 0x000fe200078e000f */
[----:B-1----:R-:W-:Y:S01]  /*fc10*/  I2FP.F32.U32 R4, UR16 ;  /* 0x0000001000047c45 */ /* 0x002fe20008201000 */
[----:B------:R-:W-:Y:S01]  /*fc20*/  ULDC.64 UR18, c[0x0][0x640] ;  /* 0x0001900000127ab9 */ /* 0x000fe20000000a00 */
[----:B------:R-:W-:Y:S01]  /*fc30*/  ULDC UR12, c[0x0][0x658] ;  /* 0x00019600000c7ab9 */ /* 0x000fe20000000800 */
[----:B------:R-:W-:Y:S01]  /*fc40*/  IMAD.X R2, RZ, RZ, ~R2, P1 ;  /* 0x000000ffff027224 */ /* 0x000fe200008e0e02 */
[----:B------:R-:W-:Y:S01]  /*fc50*/  ISETP.NE.U32.AND P1, PT, RZ, UR18, PT ;  /* 0x00000012ff007c0c */ /* 0x000fe2000bf25070 */
[----:B------:R-:W-:Y:S01]  /*fc60*/  FMUL R6, R4, UR17 ;  /* 0x0000001104067c20 */ /* 0x000fe20008400000 */
[----:B------:R-:W-:Y:S01]  /*fc70*/  ULDC UR17, c[0x0][0x648] ;  /* 0x0001920000117ab9 */ /* 0x000fe20000000800 */
[----:B------:R-:W-:Y:S01]  /*fc80*/  IMAD R4, R2, UR10, RZ ;  /* 0x0000000a02047c24 */ /* 0x000fe2000f8e02ff */
[----:B------:R-:W-:Y:S01]  /*fc90*/  ISETP.NE.AND.EX P1, PT, RZ, UR19, PT, P1 ;  /* 0x00000013ff007c0c */ /* 0x000fe2000bf25310 */
[----:B------:R-:W-:Y:S01]  /*fca0*/  IMAD.MOV.U32 R2, RZ, RZ, R14 ;  /* 0x000000ffff027224 */ /* 0x000fe200078e000e */
[----:B0-----:R-:W-:Y:S01]  /*fcb0*/  R2UR UR9, R12 ;  /* 0x000000000c0972ca */ /* 0x001fe200000e0000 */
[----:B------:R-:W0:Y:S01]  /*fcc0*/  LDC R14, c[0x0][0x610] ;  /* 0x00018400ff0e7b82 */ /* 0x000e220000000800 */
[----:B------:R-:W1:Y:S01]  /*fcd0*/  F2I.U32.TRUNC.NTZ R6, R6 ;  /* 0x0000000600067305 */ /* 0x000e62000020f000 */
[----:B------:R-:W-:Y:S01]  /*fce0*/  IMAD.WIDE.U32 R2, R5, UR10, R2 ;  /* 0x0000000a05027c25 */ /* 0x000fe2000f8e0002 */
[----:B------:R-:W-:-:S03]  /*fcf0*/  ULDC UR10, c[0x0][0x618] ;  /* 0x00018600000a7ab9 */ /* 0x000fc60000000800 */
[----:B------:R-:W-:-:S04]  /*fd00*/  IMAD R5, R5, UR11, R4 ;  /* 0x0000000b05057c24 */ /* 0x000fc8000f8e0204 */
[----:B------:R-:W-:-:S05]  /*fd10*/  IMAD.IADD R3, R3, 0x1, R5 ;  /* 0x0000000103037824 */ /* 0x000fca00078e0205 */
[--C-:B------:R-:W-:Y:S02]  /*fd20*/  SHF.R.U64 R12, R2, UR10, R3.reuse ;  /* 0x0000000a020c7c19 */ /* 0x100fe40008001203 */
[----:B------:R-:W-:Y:S01]  /*fd30*/  SHF.R.U32.HI R3, RZ, UR10, R3 ;  /* 0x0000000aff037c19 */ /* 0x000fe20008011603 */
[----:B------:R-:W-:Y:S01]  /*fd40*/  ULDC UR10, c[0x0][0x608] ;  /* 0x00018200000a7ab9 */ /* 0x000fe20000000800 */
[----:B-1----:R-:W-:Y:S02]  /*fd50*/  R2UR UR11, R6 ;  /* 0x00000000060b72ca */ /* 0x002fe400000e0000 */
[--C-:B------:R-:W-:Y:S02]  /*fd60*/  SHF.R.U64 R13, R12, UR10, R3.reuse ;  /* 0x0000000a0c0d7c19 */ /* 0x100fe40008001203 */
[----:B------:R-:W-:Y:S01]  /*fd70*/  SHF.R.U32.HI R2, RZ, UR10, R3 ;  /* 0x0000000aff027c19 */ /* 0x000fe20008011603 */
[----:B------:R-:W-:-:S03]  /*fd80*/  UIADD3 UR10, -UR9, URZ, URZ ;  /* 0x0000003f090a7290 */ /* 0x000fc6000fffe13f */
[--C-:B------:R-:W-:Y:S01]  /*fd90*/  SHF.R.U64 R15, R13, UR12, R2.reuse ;  /* 0x0000000c0d0f7c19 */ /* 0x100fe20008001202 */
[----:B------:R-:W-:Y:S01]  /*fda0*/  ULDC UR9, c[0x0][0x144] ;  /* 0x0000510000097ab9 */ /* 0x000fe20000000800 */
[----:B------:R-:W-:-:S03]  /*fdb0*/  SHF.R.U32.HI R3, RZ, UR12, R2 ;  /* 0x0000000cff037c19 */ /* 0x000fc60008011602 */
[----:B------:R-:W-:Y:S01]  /*fdc0*/  IMAD.MOV.U32 R2, RZ, RZ, R15 ;  /* 0x000000ffff027224 */ /* 0x000fe200078e000f */
[----:B------:R-:W-:Y:S06]  /*fdd0*/  @!P1 BRA `(.L_x_312) ;  /* 0x0000000000289947 */ /* 0x000fec0003800000 */
        /* <DEDUP_REMOVED lines=10> */
.L_x_312:
[----:B------:R-:W-:Y:S01]  /*fe80*/  UIADD3 UR11, -UR11, URZ, URZ ;  /* 0x0000003f0b0b7290 */ /* 0x000fe2000fffe13f */
[----:B------:R-:W-:Y:S01]  /*fe90*/  SHF.R.U64 R3, R2, UR17, R3 ;  /* 0x0000001102037c19 */ /* 0x000fe20008001203 */
[----:B------:R-:W-:Y:S01]  /*fea0*/  UIMAD UR8, UR9, UR10, UR8 ;  /* 0x0000000a090872a4 */ /* 0x000fe2000f8e0208 */
[----:B------:R-:W-:Y:S01]  /*feb0*/  LOP3.LUT R2, R13, UR20, RZ, 0xc0, !PT ;  /* 0x000000140d027c12 */ /* 0x000fe2000f8ec0ff */
[----:B------:R-:W-:Y:S01]  /*fec0*/  IMAD.MOV.U32 R6, RZ, RZ, 0x1 ;  /* 0x00000001ff067424 */ /* 0x000fe200078e00ff */
[----:B------:R-:W-:Y:S01]  /*fed0*/  ULDC UR9, c[0x0][0x148] ;  /* 0x0000520000097ab9 */ /* 0x000fe20000000800 */
[----:B------:R-:W-:Y:S01]  /*fee0*/  IMAD.MOV R4, RZ, RZ, -R3 ;  /* 0x000000ffff047224 */ /* 0x000fe200078e0a03 */
[----:B------:R-:W-:Y:S01]  /*fef0*/  @UP2 UIMAD UR8, UR9, UR11, UR16 ;  /* 0x0000000b090822a4 */ /* 0x000fe2000f8e0210 */
[----:B------:R-:W-:Y:S01]  /*ff00*/  IMAD R3, R3, UR5, R2 ;  /* 0x0000000503037c24 */ /* 0x000fe2000f8e0202 */
[----:B------:R-:W-:Y:S01]  /*ff10*/  LOP3.LUT R5, R12, UR4, RZ, 0xc0, !PT ;  /* 0x000000040c057c12 */ /* 0x000fe2000f8ec0ff */
[----:B------:R-:W-:Y:S01]  /*ff20*/  ULDC UR9, c[0x0][0x638] ;  /* 0x00018e0000097ab9 */ /* 0x000fe20000000800 */
[----:B------:R-:W-:Y:S01]  /*ff30*/  PLOP3.LUT P1, PT, PT, PT, UP2, 0x80, 0x0 ;  /* 0x000000000000781c */ /* 0x000fe20003f2f028 */
[----:B------:R-:W-:-:S02]  /*ff40*/  IMAD R2, R4, UR9, R15 ;  /* 0x0000000904027c24 */ /* 0x000fc4000f8e020f */
[----:B0-----:R-:W-:Y:S01]  /*ff50*/  IMAD R3, R3, R14, UR8 ;  /* 0x0000000803037e24 */ /* 0x001fe2000f8e020e */
[----:B------:R-:W-:Y:S02]  /*ff60*/  ULDC UR8, c[0x0][0x600] ;  /* 0x0001800000087ab9 */ /* 0x000fe40000000800 */
[----:B------:R-:W-:Y:S01]  /*ff70*/  IMAD R4, R2, UR8, R5 ;  /* 0x0000000802047c24 */ /* 0x000fe2000f8e0205 */
[----:B------:R-:W-:-:S04]  /*ff80*/  PRMT R2, R6, 0x7610, R2 ;  /* 0x0000761006027816 */ /* 0x000fc80000000002 */
[----:B------:R-:W-:Y:S02]  /*ff90*/  SEL R5, R4, R3, !P1 ;  /* 0x0000000304057207 */ /* 0x000fe40004800000 */
[----:B------:R-:W-:-:S03]  /*ffa0*/  SEL R3, R3, R4, !P1 ;  /* 0x0000000403037207 */ /* 0x000fc60004800000 */
[----:B------:R1:W-:Y:S04]  /*ffb0*/  STL [R1+0x90], R5 ;  /* 0x0000900501007387 */ /* 0x0003e80000100800 */
[----:B------:R1:W-:Y:S04]  /*ffc0*/  STL [R1+0x7c], R10 ;  /* 0x00007c0a01007387 */ /* 0x0003e80000100800 */
[----:B------:R1:W-:Y:S02]  /*ffd0*/  STL [R1+0x8c], R3 ;  /* 0x00008c0301007387 */ /* 0x0003e40000100800 */
.L_x_310:
[----:B------:R-:W-:Y:S05]  /*ffe0*/  BSYNC B1 ;  /* 0x0000000000017941 */ /* 0x000fea0003800000 */
.L_x_309:
[----:B------:R-:W-:-:S13]  /*fff0*/  LOP3.LUT P1, RZ, R2, 0xff, RZ, 0xc0, !PT ;  /* 0x000000ff02ff7812 */ /* 0x000fda000782c0ff */
[----:B------:R-:W-:Y:S05]  /*10000*/  @P1 BRA `(.L_x_313) ;  /* 0xfffffff000e81947 */ /* 0x000fea000383ffff */
[----:B------:R-:W-:Y:S05]  /*10010*/  BSYNC B0 ;  /* 0x0000000000007941 */ /* 0x000fea0003800000 */
.L_x_301:
[----:B------:R-:W-:-:S03]  /*10020*/  UMOV UR8, 0xffffffff ;  /* 0xffffffff00087882 */ /* 0x000fc60000000000 */
[----:B------:R-:W-:Y:S05]  /*10030*/  BRA.DIV UR8, `(.L_x_314) ;  /* 0x0000000608587947 */ /* 0x000fea000b800000 */
[----:B------:R-:W-:-:S13]  /*10040*/  ELECT P0, URZ, PT ;  /* 0x00000000003f782f */ /* 0x000fda0003800000 */
.L_x_330:
[----:B------:R-:W-:Y:S04]  /*10050*/  BSSY B0, `(.L_x_315) ;  /* 0x000002c000007945 */ /* 0x000fe80003800000 */
[----:B------:R-:W-:Y:S05]  /*10060*/  @!P0 BRA `(.L_x_316) ;  /* 0x0000000000a88947 */ /* 0x000fea0003800000 */
[----:B------:R-:W-:-:S04]  /*10070*/  ULOP3.LUT UR8, UR7, 0x2, URZ, 0xfc, !UPT ;  /* 0x0000000207087892 */ /* 0x000fc8000f8efc3f */
[----:B------:R-:W-:-:S06]  /*10080*/  UISETP.NE.AND UP0, UPT, UR8, 0x3, UPT ;  /* 0x000000030800788c */ /* 0x000fcc000bf05270 */
[----:B------:R-:W-:-:S13]  /*10090*/  PLOP3.LUT P0, PT, PT, PT, UP0, 0x80, 0x0 ;  /* 0x000000000000781c */ /* 0x000fda0003f0f008 */
[----:B------:R-:W-:Y:S05]  /*100a0*/  @!P0 BRA `(.L_x_317) ;  /* 0x0000000000048947 */ /* 0x000fea0003800000 */
[----:B------:R-:W-:Y:S01]  /*100b0*/  BPT.TRAP 0x1 ;  /* 0x000000040000795c */ /* 0x000fe20000300000 */
.L_x_317:
[----:B01----:R-:W0:Y:S01]  /*100c0*/  S2R R3, SR_CgaCtaId ;  /* 0x0000000000037919 */ /* 0x003e220000008800 */
[----:B------:R-:W-:Y:S02]  /*100d0*/  MOV R0, 0x400 ;  /* 0x0000040000007802 */ /* 0x000fe40000000f00 */
[----:B------:R-:W-:Y:S02]  /*100e0*/  SHF.L.U32 R2, R8, 0x1f, RZ ;  /* 0x0000001f08027819 */ /* 0x000fe400000006ff */
[----:B0-----:R-:W-:-:S05]  /*100f0*/  LEA R0, R3, R0, 0x18 ;  /* 0x0000000003007211 */ /* 0x001fca00078ec0ff */
[----:B------:R-:W-:-:S04]  /*10100*/  VIADD R0, R0, 0x20 ;  /* 0x0000002000007836 */ /* 0x000fc80000000000 */
[C---:B------:R-:W-:Y:S02]  /*10110*/  IMAD R5, R9.reuse, 0x8, R0 ;  /* 0x0000000809057824 */ /* 0x040fe400078e0200 */
[----:B------:R-:W-:Y:S02]  /*10120*/  VIADD R9, R9, 0x1 ;  /* 0x0000000109097836 */ /* 0x000fe40000000000 */
[----:B------:R-:W0:Y:S03]  /*10130*/  SYNCS.PHASECHK.TRANS64.TRYWAIT P0, [R5+URZ], R2 ;  /* 0x00000002050075a7 */ /* 0x000e26000800017f */
[----:B------:R-:W-:-:S04]  /*10140*/  ISETP.NE.AND P1, PT, R9, 0x4, PT ;  /* 0x000000040900780c */ /* 0x000fc80003f25270 */
[----:B------:R-:W-:Y:S02]  /*10150*/  SEL R3, RZ, 0x1, P1 ;  /* 0x00000001ff037807 */ /* 0x000fe40000800000 */
[----:B------:R-:W-:Y:S02]  /*10160*/  SEL R9, R9, RZ, P1 ;  /* 0x000000ff09097207 */ /* 0x000fe40000800000 */
[----:B------:R-:W-:-:S03]  /*10170*/  LOP3.LUT R8, R8, R3, RZ, 0x3c, !PT ;  /* 0x0000000308087212 */ /* 0x000fc600078e3cff */
[----:B------:R-:W-:Y:S01]  /*10180*/  IMAD R7, R9, 0x8, R0 ;  /* 0x0000000809077824 */ /* 0x000fe200078e0200 */
[----:B------:R-:W-:Y:S01]  /*10190*/  SHF.L.U32 R4, R8, 0x1f, RZ ;  /* 0x0000001f08047819 */ /* 0x000fe200000006ff */
[----:B0-----:R-:W-:Y:S06]  /*101a0*/  @!P0 BRA `(.L_x_318) ;  /* 0x0000000400208947 */ /* 0x001fec0003800000 */
.L_x_331:
[----:B------:R-:W1:Y:S01]  /*101b0*/  SYNCS.PHASECHK.TRANS64.TRYWAIT P0, [R7+URZ], R4 ;  /* 0x00000004070075a7 */ /* 0x000e62000800017f */
[----:B0-----:R-:W-:-:S05]  /*101c0*/  VIADD R2, R9, 0x1 ;  /* 0x0000000109027836 */ /* 0x001fca0000000000 */
[----:B------:R-:W-:-:S04]  /*101d0*/  ISETP.NE.AND P1, PT, R2, 0x4, PT ;  /* 0x000000040200780c */ /* 0x000fc80003f25270 */
[----:B------:R-:W-:Y:S02]  /*101e0*/  SEL R3, RZ, 0x1, P1 ;  /* 0x00000001ff037807 */ /* 0x000fe40000800000 */
[----:B------:R-:W-:Y:S02]  /*101f0*/  SEL R9, R2, RZ, P1 ;  /* 0x000000ff02097207 */ /* 0x000fe40000800000 */
[----:B------:R-:W-:-:S03]  /*10200*/  LOP3.LUT R11, R8, R3, RZ, 0x3c, !PT ;  /* 0x00000003080b7212 */ /* 0x000fc600078e3cff */
[----:B------:R-:W-:Y:S01]  /*10210*/  IMAD R6, R9, 0x8, R0 ;  /* 0x0000000809067824 */ /* 0x000fe200078e0200 */
[----:B------:R-:W-:Y:S01]  /*10220*/  SHF.L.U32 R5, R11, 0x1f, RZ ;  /* 0x0000001f0b057819 */ /* 0x000fe200000006ff */
[----:B-1----:R-:W-:Y:S06]  /*10230*/  @!P0 BRA `(.L_x_319) ;  /* 0x0000000400108947 */ /* 0x002fec0003800000 */
.L_x_332:
[----:B------:R-:W1:Y:S01]  /*10240*/  SYNCS.PHASECHK.TRANS64.TRYWAIT P0, [R6+URZ], R5 ;  /* 0x00000005060075a7 */ /* 0x000e62000800017f */
[----:B------:R-:W-:-:S05]  /*10250*/  VIADD R2, R9, 0x1 ;  /* 0x0000000109027836 */ /* 0x000fca0000000000 */
[----:B------:R-:W-:-:S04]  /*10260*/  ISETP.NE.AND P1, PT, R2, 0x4, PT ;  /* 0x000000040200780c */ /* 0x000fc80003f25270 */
[----:B0-----:R-:W-:Y:S02]  /*10270*/  SEL R4, RZ, 0x1, P1 ;  /* 0x00000001ff047807 */ /* 0x001fe40000800000 */
[----:B------:R-:W-:Y:S02]  /*10280*/  SEL R3, R2, RZ, P1 ;  /* 0x000000ff02037207 */ /* 0x000fe40000800000 */
[----:B------:R-:W-:Y:S01]  /*10290*/  LOP3.LUT R4, R11, R4, RZ, 0x3c, !PT ;  /* 0x000000040b047212 */ /* 0x000fe200078e3cff */
[----:B-1----:R-:W-:Y:S06]  /*102a0*/  @!P0 BRA `(.L_x_320) ;  /* 0x0000000400088947 */ /* 0x002fec0003800000 */
.L_x_333:
[----:B------:R-:W-:Y:S01]  /*102b0*/  IMAD R3, R3, 0x8, R0 ;  /* 0x0000000803037824 */ /* 0x000fe200078e0200 */
[----:B------:R-:W-:-:S07]  /*102c0*/  SHF.L.U32 R0, R4, 0x1f, RZ ;  /* 0x0000001f04007819 */ /* 0x000fce00000006ff */
.L_x_321:
[----:B-1----:R1:W2:Y:S02]  /*102d0*/  SYNCS.PHASECHK.TRANS64.TRYWAIT P0, [R3+URZ], R0 ;  /* 0x00000000030075a7 */ /* 0x0022a4000800017f */
[----:B--2---:R-:W-:Y:S05]  /*102e0*/  @!P0 NANOSLEEP.SYNCS 0x989680 ;  /* 0x009896800000895d */ /* 0x004fea0003900000 */
[----:B------:R-:W2:Y:S02]  /*102f0*/  @!P0 SYNCS.PHASECHK.TRANS64 P0, [R3+URZ], R0 ;  /* 0x00000000030085a7 */ /* 0x000ea4000800007f */
[----:B--2---:R-:W-:Y:S05]  /*10300*/  @!P0 BRA `(.L_x_321) ;  /* 0xfffffffc00f08947 */ /* 0x004fea000383ffff */
.L_x_316:
[----:B------:R-:W-:Y:S05]  /*10310*/  BSYNC B0 ;  /* 0x0000000000007941 */ /* 0x000fea0003800000 */
.L_x_315:
[----:B------:R-:W-:Y:S05]  /*10320*/  EXIT ;  /* 0x000000000000794d */ /* 0x000fea0003800000 */
.L_x_18:
[----:B-1----:R-:W-:-:S04]  /*10330*/  IMAD.U32 R3, RZ, RZ, UR17 ;  /* 0x00000011ff037e24 */ /* 0x002fc8000f8e00ff */
[----:B------:R1:W3:Y:S03]  /*10340*/  SYNCS.PHASECHK.TRANS64.TRYWAIT P0, [R3+URZ+-0x8], R0 ;  /* 0xfffff800030075a7 */ /* 0x0002e6000800017f */
[----:B---3--:R-:W-:Y:S05]  /*10350*/  @!P0 NANOSLEEP.SYNCS 0x989680 ;  /* 0x009896800000895d */ /* 0x008fea0003900000 */
[----:B------:R-:W3:Y:S02]  /*10360*/  @!P0 SYNCS.PHASECHK.TRANS64 P0, [R3+URZ+-0x8], R0 ;  /* 0xfffff800030085a7 */ /* 0x000ee4000800007f */
[----:B---3--:R-:W-:Y:S05]  /*10370*/  @!P0 BRA `(.L_x_18) ;  /* 0xfffffffc00ec8947 */ /* 0x008fea000383ffff */
[----:B------:R-:W-:Y:S05]  /*10380*/  BRA `(.L_x_322) ;  /* 0xffffff1400407947 */ /* 0x000fea000383ffff */
.L_x_23:
[----:B-1----:R-:W-:-:S04]  /*10390*/  IMAD.U32 R3, RZ, RZ, UR4 ;  /* 0x00000004ff037e24 */ /* 0x002fc8000f8e00ff */
[----:B------:R1:W2:Y:S03]  /*103a0*/  SYNCS.PHASECHK.TRANS64.TRYWAIT P0, [R3+URZ], R0 ;  /* 0x00000000030075a7 */ /* 0x0002a6000800017f */
[----:B--2---:R-:W-:Y:S05]  /*103b0*/  @!P0 NANOSLEEP.SYNCS 0x989680 ;  /* 0x009896800000895d */ /* 0x004fea0003900000 */
[----:B------:R-:W2:Y:S02]  /*103c0*/  @!P0 SYNCS.PHASECHK.TRANS64 P0, [R3+URZ], R0 ;  /* 0x00000000030085a7 */ /* 0x000ea4000800007f */
[----:B--2---:R-:W-:Y:S05]  /*103d0*/  @!P0 BRA `(.L_x_23) ;  /* 0xfffffffc00ec8947 */ /* 0x004fea000383ffff */
[----:B------:R-:W-:Y:S05]  /*103e0*/  BRA `(.L_x_22) ;  /* 0xffffff1c00ac7947 */ /* 0x000fea000383ffff */
.L_x_29:
[----:B-----5:R1:W-:Y:S02]  /*103f0*/  STL [R1+0xa4], R0 ;  /* 0x0000a40001007387 */ /* 0x0203e40000100800 */
[----:B-1----:R-:W-:-:S04]  /*10400*/  IMAD.U32 R0, RZ, RZ, UR8 ;  /* 0x00000008ff007e24 */ /* 0x002fc8000f8e00ff */
[----:B------:R1:W3:Y:S03]  /*10410*/  SYNCS.PHASECHK.TRANS64.TRYWAIT P0, [R0+URZ], R229 ;  /* 0x000000e5000075a7 */ /* 0x0002e6000800017f */
[----:B---3--:R-:W-:Y:S05]  /*10420*/  @!P0 NANOSLEEP.SYNCS 0x989680 ;  /* 0x009896800000895d */ /* 0x008fea0003900000 */
[----:B------:R1:W3:Y:S02]  /*10430*/  @!P0 SYNCS.PHASECHK.TRANS64 P0, [R0+URZ], R229 ;  /* 0x000000e5000085a7 */ /* 0x0002e4000800007f */
[----:B-1----:R1:W5:Y:S02]  /*10440*/  LDL.LU R0, [R1+0xa4] ;  /* 0x0000a40001007983 */ /* 0x0023640000300800 */
[----:B-1-3--:R-:W-:Y:S05]  /*10450*/  @!P0 BRA `(.L_x_29) ;  /* 0xfffffffc00e48947 */ /* 0x00afea000383ffff */
[----:B------:R-:W-:Y:S05]  /*10460*/  BRA `(.L_x_28) ;  /* 0xffffff3000007947 */ /* 0x000fea000383ffff */
.L_x_37:
[----:B0-----:R-:W-:-:S04]  /*10470*/  IMAD.U32 R25, RZ, RZ, UR17 ;  /* 0x00000011ff197e24 */ /* 0x001fc8000f8e00ff */
[----:B------:R0:W3:Y:S03]  /*10480*/  SYNCS.PHASECHK.TRANS64.TRYWAIT P0, [R25+URZ+0x8], R24 ;  /* 0x00000818190075a7 */ /* 0x0000e6000800017f */
[----:B---3--:R-:W-:Y:S05]  /*10490*/  @!P0 NANOSLEEP.SYNCS 0x989680 ;  /* 0x009896800000895d */ /* 0x008fea0003900000 */
[----:B------:R-:W3:Y:S02]  /*104a0*/  @!P0 SYNCS.PHASECHK.TRANS64 P0, [R25+URZ+0x8], R24 ;  /* 0x00000818190085a7 */ /* 0x000ee4000800007f */
[----:B---3--:R-:W-:Y:S05]  /*104b0*/  @!P0 BRA `(.L_x_37) ;  /* 0xfffffffc00ec8947 */ /* 0x008fea000383ffff */
[----:B------:R-:W-:Y:S05]  /*104c0*/  BRA `(.L_x_323) ;  /* 0xffffff5000b47947 */ /* 0x000fea000383ffff */
.L_x_302:
[----:B------:R-:W-:Y:S01]  /*104d0*/  BSSY B1, `(.L_x_324) ;  /* 0x0000006000017945 */ /* 0x000fe20003800000 */
[----:B------:R-:W-:-:S07]  /*104e0*/  IMAD.MOV.U32 R2, RZ, RZ, -0x1 ;  /* 0xffffffffff027424 */ /* 0x000fce00078e00ff */
[----:B------:R-:W-:Y:S05]  /*104f0*/  WARPSYNC.COLLECTIVE R2, `(.L_x_325) ;  /* 0x00000000020c7348 */ /* 0x000fea0003c00000 */
[----:B------:R-:W-:Y:S02]  /*10500*/  ELECT P1, UR62, PT ;  /* 0x00000000003e782f */ /* 0x000fe40003820000 */
[----:B------:R-:W-:Y:S01]  /*10510*/  MOV R2, UR62 ;  /* 0x0000003e00027c02 */ /* 0x000fe20008000f00 */
[----:B------:R-:W-:Y:S10]  /*10520*/  ENDCOLLECTIVE ;  /* 0x000000000000791b */ /* 0x000ff40003800000 */
.L_x_325:
[----:B------:R-:W-:Y:S05]  /*10530*/  BSYNC B1 ;  /* 0x0000000000017941 */ /* 0x000fea0003800000 */
.L_x_324:
[----:B------:R-:W-:Y:S05]  /*10540*/  BRA `(.L_x_326) ;  /* 0xffffffec00a47947 */ /* 0x000fea000383ffff */
.L_x_305:
[----:B-1----:R1:W2:Y:S02]  /*10550*/  SYNCS.PHASECHK.TRANS64.TRYWAIT P1, [R11+URZ+0x20], R4 ;  /* 0x000020040b0075a7 */ /* 0x0022a4000802017f */
[----:B--2---:R-:W-:Y:S05]  /*10560*/  @!P1 NANOSLEEP.SYNCS 0x989680 ;  /* 0x009896800000995d */ /* 0x004fea0003900000 */
[----:B------:R-:W2:Y:S02]  /*10570*/  @!P1 SYNCS.PHASECHK.TRANS64 P1, [R11+URZ+0x20], R4 ;  /* 0x000020040b0095a7 */ /* 0x000ea4000802007f */
[----:B--2---:R-:W-:Y:S05]  /*10580*/  @!P1 BRA `(.L_x_305) ;  /* 0xfffffffc00f09947 */ /* 0x004fea000383ffff */
[----:B------:R-:W-:Y:S05]  /*10590*/  BRA `(.L_x_327) ;  /* 0xffffffec00e47947 */ /* 0x000fea000383ffff */
.L_x_314:
[----:B------:R-:W-:Y:S01]  /*105a0*/  BSSY B0, `(.L_x_328) ;  /* 0x0000006000007945 */ /* 0x000fe20003800000 */
[----:B------:R-:W-:-:S07]  /*105b0*/  IMAD.MOV.U32 R2, RZ, RZ, -0x1 ;  /* 0xffffffffff027424 */ /* 0x000fce00078e00ff */
[----:B01----:R-:W-:Y:S05]  /*105c0*/  WARPSYNC.COLLECTIVE R2, `(.L_x_329) ;  /* 0x00000000020c7348 */ /* 0x003fea0003c00000 */
[----:B------:R-:W-:Y:S02]  /*105d0*/  ELECT P1, UR62, PT ;  /* 0x00000000003e782f */ /* 0x000fe40003820000 */
[----:B------:R-:W-:Y:S01]  /*105e0*/  MOV R2, UR62 ;  /* 0x0000003e00027c02 */ /* 0x000fe20008000f00 */
[----:B01----:R-:W-:Y:S10]  /*105f0*/  ENDCOLLECTIVE ;  /* 0x000000000000791b */ /* 0x003ff40003800000 */
.L_x_329:
[----:B------:R-:W-:Y:S05]  /*10600*/  BSYNC B0 ;  /* 0x0000000000007941 */ /* 0x000fea0003800000 */
.L_x_328:
[----:B------:R-:W-:Y:S01]  /*10610*/  PLOP3.LUT P0, PT, P1, PT, PT, 0x80, 0x0 ;  /* 0x000000000000781c */ /* 0x000fe20000f0f070 */
[----:B------:R-:W-:-:S12]  /*10620*/  BRA `(.L_x_330) ;  /* 0xfffffff800887947 */ /* 0x000fd8000383ffff */
.L_x_318:
[----:B0-----:R0:W1:Y:S02]  /*10630*/  SYNCS.PHASECHK.TRANS64.TRYWAIT P0, [R5+URZ], R2 ;  /* 0x00000002050075a7 */ /* 0x001064000800017f */
[----:B-1----:R-:W-:Y:S05]  /*10640*/  @!P0 NANOSLEEP.SYNCS 0x989680 ;  /* 0x009896800000895d */ /* 0x002fea0003900000 */
[----:B------:R-:W1:Y:S02]  /*10650*/  @!P0 SYNCS.PHASECHK.TRANS64 P0, [R5+URZ], R2 ;  /* 0x00000002050085a7 */ /* 0x000e64000800007f */
[----:B-1----:R-:W-:Y:S05]  /*10660*/  @!P0 BRA `(.L_x_318) ;  /* 0xfffffffc00f08947 */ /* 0x002fea000383ffff */
[----:B------:R-:W-:Y:S05]  /*10670*/  BRA `(.L_x_331) ;  /* 0xfffffff800cc7947 */ /* 0x000fea000383ffff */
.L_x_319:
[----:B0-----:R0:W1:Y:S02]  /*10680*/  SYNCS.PHASECHK.TRANS64.TRYWAIT P0, [R7+URZ], R4 ;  /* 0x00000004070075a7 */ /* 0x001064000800017f */
[----:B-1----:R-:W-:Y:S05]  /*10690*/  @!P0 NANOSLEEP.SYNCS 0x989680 ;  /* 0x009896800000895d */ /* 0x002fea0003900000 */
[----:B------:R-:W1:Y:S02]  /*106a0*/  @!P0 SYNCS.PHASECHK.TRANS64 P0, [R7+URZ], R4 ;  /* 0x00000004070085a7 */ /* 0x000e64000800007f */
[----:B-1----:R-:W-:Y:S05]  /*106b0*/  @!P0 BRA `(.L_x_319) ;  /* 0xfffffffc00f08947 */ /* 0x002fea000383ffff */
[----:B------:R-:W-:Y:S05]  /*106c0*/  BRA `(.L_x_332) ;  /* 0xfffffff800dc7947 */ /* 0x000fea000383ffff */
.L_x_320:
[----:B0-----:R0:W1:Y:S02]  /*106d0*/  SYNCS.PHASECHK.TRANS64.TRYWAIT P0, [R6+URZ], R5 ;  /* 0x00000005060075a7 */ /* 0x001064000800017f */
[----:B-1----:R-:W-:Y:S05]  /*106e0*/  @!P0 NANOSLEEP.SYNCS 0x989680 ;  /* 0x009896800000895d */ /* 0x002fea0003900000 */
[----:B------:R-:W1:Y:S02]  /*106f0*/  @!P0 SYNCS.PHASECHK.TRANS64 P0, [R6+URZ], R5 ;  /* 0x00000005060085a7 */ /* 0x000e64000800007f */
[----:B-1----:R-:W-:Y:S05]  /*10700*/  @!P0 BRA `(.L_x_320) ;  /* 0xfffffffc00f08947 */ /* 0x002fea000383ffff */
[----:B------:R-:W-:Y:S05]  /*10710*/  BRA `(.L_x_333) ;  /* 0xfffffff800e47947 */ /* 0x000fea000383ffff */
.L_x_334:
[----:B------:R-:W-:-:S00]  /*10720*/  BRA `(.L_x_334) ;  /* 0xfffffffc00fc7947 */ /* 0x000fc0000383ffff */
[----:B------:R-:W-:-:S00]  /*10730*/  NOP ;  /* 0x0000000000007918 */ /* 0x000fc00000000000 */
        /* <DEDUP_REMOVED lines=12> */
.L_x_335:


//--------------------- .nv.shared._ZN7cutlass13device_kernelINS_4gemm6kernel13GemmUniversalIN4cute5tupleIJiiiiEEENS1_10collective13CollectiveMmaINS1_37MainloopSm90TmaGmmaWarpSpecializedFP8ILi4ENS5_IJNS4_1CILi2EEESB_NSA_ILi1EEEEEENS1_32KernelTmaWarpSpecializedPingpongEEENS5_IJNSA_ILi64EEENSA_ILi256EEENSA_ILi32EEEEEENS_12float_e4m3_tENS5_IJlSC_lEEESK_SL_NS4_8TiledMMAINS4_8MMA_AtomIJNS4_4SM904GMMA31MMA_64x256x32_F32E4M3E4M3_SS_TNILNSP_7ScaleInE1ELSR_1EEEEEENS4_6LayoutINS5_IJSC_SC_SC_EEENS5_IJNSA_ILi0EEESW_SW_EEEEENS5_IJNS4_10UnderscoreESZ_SZ_EEEEENS4_23SM90_TMA_LOAD_MULTICASTENS4_14ComposedLayoutINS4_7SwizzleILi1ELi4ELi3EEENS4_18smem_ptr_flag_bitsILi8EEENSU_INS5_IJNSA_ILi8EEESI_EEENS5_IJSI_SC_EEEEEEEvNS4_8identityES12_S1C_vS1D_EENS_8epilogue10collective6detail29Sm90TmaWarpSpecializedAdapterINS1G_15DefaultEpilogueISK_SL_SL_NS1F_6thread17LinearCombinationISK_Li1EffLNS1K_9ScaleType4KindE0ELNS_15FloatRoundStyleE2ESK_EENS1_15EpilogueDefaultEEEEEvvEEEEvNT_6ParamsE --------------------------
	.section	.nv.shared._ZN7cutlass13device_kernelINS_4gemm6kernel13GemmUniversalIN4cute5tupleIJiiiiEEENS1_10collective13CollectiveMmaINS1_37MainloopSm90TmaGmmaWarpSpecializedFP8ILi4ENS5_IJNS4_1CILi2EEESB_NSA_ILi1EEEEEENS1_32KernelTmaWarpSpecializedPingpongEEENS5_IJNSA_ILi64EEENSA_ILi256EEENSA_ILi32EEEEEENS_12float_e4m3_tENS5_IJlSC_lEEESK_SL_NS4_8TiledMMAINS4_8MMA_AtomIJNS4_4SM904GMMA31MMA_64x256x32_F32E4M3E4M3_SS_TNILNSP_7ScaleInE1ELSR_1EEEEEENS4_6LayoutINS5_IJSC_SC_SC_EEENS5_IJNSA_ILi0EEESW_SW_EEEEENS5_IJNS4_10UnderscoreESZ_SZ_EEEEENS4_23SM90_TMA_LOAD_MULTICASTENS4_14ComposedLayoutINS4_7SwizzleILi1ELi4ELi3EEENS4_18smem_ptr_flag_bitsILi8EEENSU_INS5_IJNSA_ILi8EEESI_EEENS5_IJSI_SC_EEEEEEEvNS4_8identityES12_S1C_vS1D_EENS_8epilogue10collective6detail29Sm90TmaWarpSpecializedAdapterINS1G_15DefaultEpilogueISK_SL_SL_NS1F_6thread17LinearCombinationISK_Li1EffLNS1K_9ScaleType4KindE0ELNS_15FloatRoundStyleE2ESK_EENS1_15EpilogueDefaultEEEEEvvEEEEvNT_6ParamsE,"aw",@nobits
	.sectionflags	@""
	.align	16
	.zero		1024


//--------------------- .nv.shared.reserved.0     --------------------------
	.section	.nv.shared.reserved.0,"aw",@nobits
	.weak		__nv_reservedSMEM_offset_0_alias
	.size		__nv_reservedSMEM_offset_0_alias, 0, 0
	.other		__nv_reservedSMEM_offset_0_alias,@"STO_CUDA_RESERVED_SHARED STV_DEFAULT"
__nv_reservedSMEM_offset_0_alias:
	.zero		0


//--------------------- .nv.global                --------------------------
	.section	.nv.global,"aw",@nobits
.nv.global:
	.type		_ZN39_INTERNAL_9c7f454a_4_k_cu_caa8c365_39074cute1_E,@object
	.size		_ZN39_INTERNAL_9c7f454a_4_k_cu_caa8c365_39074cute1_E,(_ZN39_INTERNAL_9c7f454a_4_k_cu_caa8c365_39074cuda3std3__45__cpo6cbeginE - _ZN39_INTERNAL_9c7f454a_4_k_cu_caa8c365_39074cute1_E)
_ZN39_INTERNAL_9c7f454a_4_k_cu_caa8c365_39074cute1_E:
	.zero		1
	.type		_ZN39_INTERNAL_9c7f454a_4_k_cu_caa8c365_39074cuda3std3__45__cpo6cbeginE,@object
	.size		_ZN39_INTERNAL_9c7f454a_4_k_cu_caa8c365_39074cuda3std3__45__cpo6cbeginE,(_ZN39_INTERNAL_9c7f454a_4_k_cu_caa8c365_39074cuda3std3__48in_placeE - _ZN39_INTERNAL_9c7f454a_4_k_cu_caa8c365_39074cuda3std3__45__cpo6cbeginE)
_ZN39_INTERNAL_9c7f454a_4_k_cu_caa8c365_39074cuda3std3__45__cpo6cbeginE:
	.zero		1
	.type		_ZN39_INTERNAL_9c7f454a_4_k_cu_caa8c365_39074cuda3std3__48in_placeE,@object
	.size		_ZN39_INTERNAL_9c7f454a_4_k_cu_caa8c365_39074cuda3std3__48in_placeE,(_ZN39_INTERNAL_9c7f454a_4_k_cu_caa8c365_39074cuda3std6ranges3__45__cpo9iter_moveE - _ZN39_INTERNAL_9c7f454a_4_k_cu_caa8c365_39074cuda3std3__48in_placeE)
_ZN39_INTERNAL_9c7f454a_4_k_cu_caa8c365_39074cuda3std3__48in_placeE:
	.zero		1
	.type		_ZN39_INTERNAL_9c7f454a_4_k_cu_caa8c365_39074cuda3std6ranges3__45__cpo9iter_moveE,@object
	.size		_ZN39_INTERNAL_9c7f454a_4_k_cu_caa8c365_39074cuda3std6ranges3__45__cpo9iter_moveE,(_ZN39_INTERNAL_9c7f454a_4_k_cu_caa8c365_39074cuda3std3__45__cpo5beginE - _ZN39_INTERNAL_9c7f454a_4_k_cu_caa8c365_39074cuda3std6ranges3__45__cpo9iter_moveE)
_ZN39_INTERNAL_9c7f454a_4_k_cu_caa8c365_39074cuda3std6ranges3__45__cpo9iter_moveE:
	.zero		1
	.type		_ZN39_INTERNAL_9c7f454a_4_k_cu_caa8c365_39074cuda3std3__45__cpo5beginE,@object
	.size		_ZN39_INTERNAL_9c7f454a_4_k_cu_caa8c365_39074cuda3std3__45__cpo5beginE,(_ZN39_INTERNAL_9c7f454a_4_k_cu_caa8c365_39074cuda3std3__441_GLOBAL__N__9c7f454a_4_k_cu_caa8c365_39076ignoreE - _ZN39_INTERNAL_9c7f454a_4_k_cu_caa8c365_39074cuda3std3__45__cpo5beginE)
_ZN39_INTERNAL_9c7f454a_4_k_cu_caa8c365_39074cuda3std3__45__cpo5beginE:
	.zero		1
	.type		_ZN39_INTERNAL_9c7f454a_4_k_cu_caa8c365_39074cuda3std3__441_GLOBAL__N__9c7f454a_4_k_cu_caa8c365_39076ignoreE,@object
	.size		_ZN39_INTERNAL_9c7f454a_4_k_cu_caa8c365_39074cuda3std3__441_GLOBAL__N__9c7f454a_4_k_cu_caa8c365_39076ignoreE,(_ZN39_INTERNAL_9c7f454a_4_k_cu_caa8c365_39074cute7productE - _ZN39_INTERNAL_9c7f454a_4_k_cu_caa8c365_39074cuda3std3__441_GLOBAL__N__9c7f454a_4_k_cu_caa8c365_39076ignoreE)
_ZN39_INTERNAL_9c7f454a_4_k_cu_caa8c365_39074cuda3std3__441_GLOBAL__N__9c7f454a_4_k_cu_caa8c365_39076ignoreE:
	.zero		1
	.type		_ZN39_INTERNAL_9c7f454a_4_k_cu_caa8c365_39074cute7productE,@object
	.size		_ZN39_INTERNAL_9c7f454a_4_k_cu_caa8c365_39074cute7productE,(_ZN39_INTERNAL_9c7f454a_4_k_cu_caa8c365_39074cuda3std3__45__cpo3endE - _ZN39_INTERNAL_9c7f454a_4_k_cu_caa8c365_39074cute7productE)
_ZN39_INTERNAL_9c7f454a_4_k_cu_caa8c365_39074cute7productE:
	.zero		1
	.type		_ZN39_INTERNAL_9c7f454a_4_k_cu_caa8c365_39074cuda3std3__45__cpo3endE,@object
	.size		_ZN39_INTERNAL_9c7f454a_4_k_cu_caa8c365_39074cuda3std3__45__cpo3endE,(_ZN39_INTERNAL_9c7f454a_4_k_cu_caa8c365_39074cuda3std3__419piecewise_constructE - _ZN39_INTERNAL_9c7f454a_4_k_cu_caa8c365_39074cuda3std3__45__cpo3endE)
_ZN39_INTERNAL_9c7f454a_4_k_cu_caa8c365_39074cuda3std3__45__cpo3endE:
	.zero		1
	.type		_ZN39_INTERNAL_9c7f454a_4_k_cu_caa8c365_39074cuda3std3__419piecewise_constructE,@object
	.size		_ZN39_INTERNAL_9c7f454a_4_k_cu_caa8c365_39074cuda3std3__419piecewise_constructE,(_ZN39_INTERNAL_9c7f454a_4_k_cu_caa8c365_39074cuda3std3__45__cpo4cendE - _ZN39_INTERNAL_9c7f454a_4_k_cu_caa8c365_39074cuda3std3__419piecewise_constructE)
_ZN39_INTERNAL_9c7f454a_4_k_cu_caa8c365_39074cuda3std3__419piecewise_constructE:
	.zero		1
	.type		_ZN39_INTERNAL_9c7f454a_4_k_cu_caa8c365_39074cuda3std3__45__cpo4cendE,@object
	.size		_ZN39_INTERNAL_9c7f454a_4_k_cu_caa8c365_39074cuda3std3__45__cpo4cendE,(_ZN39_INTERNAL_9c7f454a_4_k_cu_caa8c365_39074cuda3std6ranges3__45__cpo4swapE - _ZN39_INTERNAL_9c7f454a_4_k_cu_caa8c365_39074cuda3std3__45__cpo4cendE)
_ZN39_INTERNAL_9c7f454a_4_k_cu_caa8c365_39074cuda3std3__45__cpo4cendE:
	.zero		1
	.type		_ZN39_INTERNAL_9c7f454a_4_k_cu_caa8c365_39074cuda3std6ranges3__45__cpo4swapE,@object
	.size		_ZN39_INTERNAL_9c7f454a_4_k_cu_caa8c365_39074cuda3std6ranges3__45__cpo4swapE,(.L_7 - _ZN39_INTERNAL_9c7f454a_4_k_cu_caa8c365_39074cuda3std6ranges3__45__cpo4swapE)
_ZN39_INTERNAL_9c7f454a_4_k_cu_caa8c365_39074cuda3std6ranges3__45__cpo4swapE:
	.zero		1
.L_7:


//--------------------- .nv.constant0._ZN7cutlass13device_kernelINS_4gemm6kernel13GemmUniversalIN4cute5tupleIJiiiiEEENS1_10collective13CollectiveMmaINS1_37MainloopSm90TmaGmmaWarpSpecializedFP8ILi4ENS5_IJNS4_1CILi2EEESB_NSA_ILi1EEEEEENS1_32KernelTmaWarpSpecializedPingpongEEENS5_IJNSA_ILi64EEENSA_ILi256EEENSA_ILi32EEEEEENS_12float_e4m3_tENS5_IJlSC_lEEESK_SL_NS4_8TiledMMAINS4_8MMA_AtomIJNS4_4SM904GMMA31MMA_64x256x32_F32E4M3E4M3_SS_TNILNSP_7ScaleInE1ELSR_1EEEEEENS4_6LayoutINS5_IJSC_SC_SC_EEENS5_IJNSA_ILi0EEESW_SW_EEEEENS5_IJNS4_10UnderscoreESZ_SZ_EEEEENS4_23SM90_TMA_LOAD_MULTICASTENS4_14ComposedLayoutINS4_7SwizzleILi1ELi4ELi3EEENS4_18smem_ptr_flag_bitsILi8EEENSU_INS5_IJNSA_ILi8EEESI_EEENS5_IJSI_SC_EEEEEEEvNS4_8identityES12_S1C_vS1D_EENS_8epilogue10collective6detail29Sm90TmaWarpSpecializedAdapterINS1G_15DefaultEpilogueISK_SL_SL_NS1F_6thread17LinearCombinationISK_Li1EffLNS1K_9ScaleType4KindE0ELNS_15FloatRoundStyleE2ESK_EENS1_15EpilogueDefaultEEEEEvvEEEEvNT_6ParamsE --------------------------
	.section	.nv.constant0._ZN7cutlass13device_kernelINS_4gemm6kernel13GemmUniversalIN4cute5tupleIJiiiiEEENS1_10collective13CollectiveMmaINS1_37MainloopSm90TmaGmmaWarpSpecializedFP8ILi4ENS5_IJNS4_1CILi2EEESB_NSA_ILi1EEEEEENS1_32KernelTmaWarpSpecializedPingpongEEENS5_IJNSA_ILi64EEENSA_ILi256EEENSA_ILi32EEEEEENS_12float_e4m3_tENS5_IJlSC_lEEESK_SL_NS4_8TiledMMAINS4_8MMA_AtomIJNS4_4SM904GMMA31MMA_64x256x32_F32E4M3E4M3_SS_TNILNSP_7ScaleInE1ELSR_1EEEEEENS4_6LayoutINS5_IJSC_SC_SC_EEENS5_IJNSA_ILi0EEESW_SW_EEEEENS5_IJNS4_10UnderscoreESZ_SZ_EEEEENS4_23SM90_TMA_LOAD_MULTICASTENS4_14ComposedLayoutINS4_7SwizzleILi1ELi4ELi3EEENS4_18smem_ptr_flag_bitsILi8EEENSU_INS5_IJNSA_ILi8EEESI_EEENS5_IJSI_SC_EEEEEEEvNS4_8identityES12_S1C_vS1D_EENS_8epilogue10collective6detail29Sm90TmaWarpSpecializedAdapterINS1G_15DefaultEpilogueISK_SL_SL_NS1F_6thread17LinearCombinationISK_Li1EffLNS1K_9ScaleType4KindE0ELNS_15FloatRoundStyleE2ESK_EENS1_15EpilogueDefaultEEEEEvvEEEEvNT_6ParamsE,"a",@progbits
	.sectionflags	@""
	.align	4
.nv.constant0._ZN7cutlass13device_kernelINS_4gemm6kernel13GemmUniversalIN4cute5tupleIJiiiiEEENS1_10collective13CollectiveMmaINS1_37MainloopSm90TmaGmmaWarpSpecializedFP8ILi4ENS5_IJNS4_1CILi2EEESB_NSA_ILi1EEEEEENS1_32KernelTmaWarpSpecializedPingpongEEENS5_IJNSA_ILi64EEENSA_ILi256EEENSA_ILi32EEEEEENS_12float_e4m3_tENS5_IJlSC_lEEESK_SL_NS4_8TiledMMAINS4_8MMA_AtomIJNS4_4SM904GMMA31MMA_64x256x32_F32E4M3E4M3_SS_TNILNSP_7ScaleInE1ELSR_1EEEEEENS4_6LayoutINS5_IJSC_SC_SC_EEENS5_IJNSA_ILi0EEESW_SW_EEEEENS5_IJNS4_10UnderscoreESZ_SZ_EEEEENS4_23SM90_TMA_LOAD_MULTICASTENS4_14ComposedLayoutINS4_7SwizzleILi1ELi4ELi3EEENS4_18smem_ptr_flag_bitsILi8EEENSU_INS5_IJNSA_ILi8EEESI_EEENS5_IJSI_SC_EEEEEEEvNS4_8identityES12_S1C_vS1D_EENS_8epilogue10collective6detail29Sm90TmaWarpSpecializedAdapterINS1G_15DefaultEpilogueISK_SL_SL_NS1F_6thread17LinearCombinationISK_Li1EffLNS1K_9ScaleType4KindE0ELNS_15FloatRoundStyleE2ESK_EENS1_15EpilogueDefaultEEEEEvvEEEEvNT_6ParamsE:
	.zero		1664


//--------------------- SYMBOLS --------------------------

	.type		.nv.reservedSmem.offset0,@object
	.size		.nv.reservedSmem.offset0,0x4
